// auto-generated by cutlass_sweep.gemm — config: {"arch": "sm_90", "cluster_m": 1, "cluster_n": 1, "dtype": "tf32", "dtype_b": "tf32", "layout": "nt", "stages": 0, "tile_k": 32, "tile_m": 256, "tile_n": 128}
#include "cutlass/cutlass.h"
#include "cutlass/gemm/collective/collective_builder.hpp"
#include "cutlass/gemm/device/gemm_universal_adapter.h"
#include "cutlass/gemm/kernel/gemm_universal.hpp"
#include "cutlass/epilogue/collective/collective_builder.hpp"

using ElemA = cutlass::tfloat32_t;
using ElemB = cutlass::tfloat32_t;
using ElemCD = cutlass::tfloat32_t;
using Acc  = float;
using TileShape    = cute::Shape<cute::_256, cute::_128, cute::_32>;
using ClusterShape = cute::Shape<cute::_1, cute::_1, cute::_1>;

using CollectiveEpilogue = typename cutlass::epilogue::collective::CollectiveBuilder<
    cutlass::arch::Sm90, cutlass::arch::OpClassTensorOp,
    TileShape, ClusterShape,
    cutlass::epilogue::collective::EpilogueTileAuto,
    Acc, Acc,
    ElemCD, cutlass::layout::RowMajor, 128 / cutlass::sizeof_bits<ElemCD>::value,
    ElemCD, cutlass::layout::RowMajor, 128 / cutlass::sizeof_bits<ElemCD>::value,
    cutlass::epilogue::collective::EpilogueScheduleAuto
  >::CollectiveOp;

using CollectiveMainloop = typename cutlass::gemm::collective::CollectiveBuilder<
    cutlass::arch::Sm90, cutlass::arch::OpClassTensorOp,
    ElemA, cutlass::layout::RowMajor, 128 / cutlass::sizeof_bits<ElemA>::value,
    ElemB, cutlass::layout::ColumnMajor, 128 / cutlass::sizeof_bits<ElemB>::value,
    Acc,
    TileShape, ClusterShape,
    cutlass::gemm::collective::StageCountAutoCarveout<static_cast<int>(sizeof(typename CollectiveEpilogue::SharedStorage))>,
    cutlass::gemm::collective::KernelScheduleAuto
  >::CollectiveOp;

using GemmKernel = cutlass::gemm::kernel::GemmUniversal<
    cute::Shape<int,int,int,int>,
    CollectiveMainloop,
    CollectiveEpilogue
>;
using Gemm = cutlass::gemm::device::GemmUniversalAdapter<GemmKernel>;

// Force the device kernel symbol into the cubin without needing a host main.
auto* _anchor = &cutlass::device_kernel<GemmKernel>;


// ===== COMPILED SASS (sm_90a) =====

	.target	sm_90a

	.elftype	@"ET_EXEC"


//--------------------- .note.nv.tkinfo           --------------------------
	.section	.note.nv.tkinfo,"",@"SHT_NOTE"
	.sectionflags	@"SHF_NOTE_NV_TKINFO"
	.tkinfo
        /*0018*/ 	.word	0x00000002
        /*0030*/ 	.string	""
        /*0030*/ 	.string	"ptxas"
        /*0030*/ 	.string	"Cuda compilation tools, release 13.0, V13.0.88"
        /*0030*/ 	.string	"Build cuda_13.0.r13.0/compiler.36424714_0"
        /*0030*/ 	.string	"-arch sm_90a -m 64 "



//--------------------- .note.nv.cuinfo           --------------------------
	.section	.note.nv.cuinfo,"",@"SHT_NOTE"
	.sectionflags	@"SHF_NOTE_NV_CUINFO"
        /*0018*/ 	.short	0x0002
        /*001a*/ 	.short	0x005a
        /*001c*/ 	.short	0x0082
	.zero		2


//--------------------- .nv.info                  --------------------------
	.section	.nv.info,"",@"SHT_CUDA_INFO"
	.align	4


	//----- nvinfo : EIATTR_REGCOUNT
	.align		4
        /*0000*/ 	.byte	0x04, 0x2f
        /*0002*/ 	.short	(.L_15 - .L_14)
	.align		4
.L_14:
        /*0004*/ 	.word	index@(_ZN7cutlass13device_kernelINS_4gemm6kernel13GemmUniversalIN4cute5tupleIJiiiiEEENS1_10collective13CollectiveMmaINS1_34MainloopSm90TmaGmmaWarpSpecializedILi4ENS5_IJNS4_1CILi1EEESB_SB_EEENS1_35KernelTmaWarpSpecializedCooperativeEEENS5_IJNSA_ILi256EEENSA_ILi128EEENSA_ILi32EEEEEENS_10tfloat32_tENS5_IJlSB_lEEESJ_SK_NS4_8TiledMMAINS4_8MMA_AtomIJNS4_4SM904GMMA30MMA_64x128x8_F32TF32TF32_SS_TNILNSO_7ScaleInE1ELSQ_1EEEEEENS4_6LayoutINS5_IJNSA_ILi2EEESB_SB_EEENS5_IJSB_NSA_ILi0EEESW_EEEEENS5_IJNS4_10UnderscoreESZ_SZ_EEEEENS4_13SM90_TMA_LOADENS4_14ComposedLayoutINS4_7SwizzleILi3ELi4ELi3EEENS4_18smem_ptr_flag_bitsILi32EEENST_INS5_IJNSA_ILi8EEESH_EEENS5_IJSH_SB_EEEEEEEvNS4_8identityES12_S1C_vS1D_EENS_8epilogue10collective6detail29Sm90TmaWarpSpecializedAdapterINS1G_15DefaultEpilogueISJ_SK_SK_NS1F_6thread17LinearCombinationISJ_Li1EffLNS1K_9ScaleType4KindE0ELNS_15FloatRoundStyleE2ESJ_EENS1_15EpilogueDefaultEEEEEvvEEEEvNT_6ParamsE)
        /*0008*/ 	.word	0x000000a8


	//----- nvinfo : EIATTR_FRAME_SIZE
	.align		4
.L_15:
        /*000c*/ 	.byte	0x04, 0x11
        /*000e*/ 	.short	(.L_17 - .L_16)
	.align		4
.L_16:
        /*0010*/ 	.word	index@(_ZN7cutlass13device_kernelINS_4gemm6kernel13GemmUniversalIN4cute5tupleIJiiiiEEENS1_10collective13CollectiveMmaINS1_34MainloopSm90TmaGmmaWarpSpecializedILi4ENS5_IJNS4_1CILi1EEESB_SB_EEENS1_35KernelTmaWarpSpecializedCooperativeEEENS5_IJNSA_ILi256EEENSA_ILi128EEENSA_ILi32EEEEEENS_10tfloat32_tENS5_IJlSB_lEEESJ_SK_NS4_8TiledMMAINS4_8MMA_AtomIJNS4_4SM904GMMA30MMA_64x128x8_F32TF32TF32_SS_TNILNSO_7ScaleInE1ELSQ_1EEEEEENS4_6LayoutINS5_IJNSA_ILi2EEESB_SB_EEENS5_IJSB_NSA_ILi0EEESW_EEEEENS5_IJNS4_10UnderscoreESZ_SZ_EEEEENS4_13SM90_TMA_LOADENS4_14ComposedLayoutINS4_7SwizzleILi3ELi4ELi3EEENS4_18smem_ptr_flag_bitsILi32EEENST_INS5_IJNSA_ILi8EEESH_EEENS5_IJSH_SB_EEEEEEEvNS4_8identityES12_S1C_vS1D_EENS_8epilogue10collective6detail29Sm90TmaWarpSpecializedAdapterINS1G_15DefaultEpilogueISJ_SK_SK_NS1F_6thread17LinearCombinationISJ_Li1EffLNS1K_9ScaleType4KindE0ELNS_15FloatRoundStyleE2ESJ_EENS1_15EpilogueDefaultEEEEEvvEEEEvNT_6ParamsE)
        /*0014*/ 	.word	0x00000000


	//----- nvinfo : EIATTR_MIN_STACK_SIZE
	.align		4
.L_17:
        /*0018*/ 	.byte	0x04, 0x12
        /*001a*/ 	.short	(.L_19 - .L_18)
	.align		4
.L_18:
        /*001c*/ 	.word	index@(_ZN7cutlass13device_kernelINS_4gemm6kernel13GemmUniversalIN4cute5tupleIJiiiiEEENS1_10collective13CollectiveMmaINS1_34MainloopSm90TmaGmmaWarpSpecializedILi4ENS5_IJNS4_1CILi1EEESB_SB_EEENS1_35KernelTmaWarpSpecializedCooperativeEEENS5_IJNSA_ILi256EEENSA_ILi128EEENSA_ILi32EEEEEENS_10tfloat32_tENS5_IJlSB_lEEESJ_SK_NS4_8TiledMMAINS4_8MMA_AtomIJNS4_4SM904GMMA30MMA_64x128x8_F32TF32TF32_SS_TNILNSO_7ScaleInE1ELSQ_1EEEEEENS4_6LayoutINS5_IJNSA_ILi2EEESB_SB_EEENS5_IJSB_NSA_ILi0EEESW_EEEEENS5_IJNS4_10UnderscoreESZ_SZ_EEEEENS4_13SM90_TMA_LOADENS4_14ComposedLayoutINS4_7SwizzleILi3ELi4ELi3EEENS4_18smem_ptr_flag_bitsILi32EEENST_INS5_IJNSA_ILi8EEESH_EEENS5_IJSH_SB_EEEEEEEvNS4_8identityES12_S1C_vS1D_EENS_8epilogue10collective6detail29Sm90TmaWarpSpecializedAdapterINS1G_15DefaultEpilogueISJ_SK_SK_NS1F_6thread17LinearCombinationISJ_Li1EffLNS1K_9ScaleType4KindE0ELNS_15FloatRoundStyleE2ESJ_EENS1_15EpilogueDefaultEEEEEvvEEEEvNT_6ParamsE)
        /*0020*/ 	.word	0x00000000
.L_19:


//--------------------- .nv.compat                --------------------------
	.section	.nv.compat,"",@"SHT_CUDA_COMPAT_INFO"
	.align	4
        /*0000*/ 	.byte	0x02, 0x09, 0x01, 0x00, 0x02, 0x02, 0x04, 0x00, 0x02, 0x05, 0x05, 0x00, 0x03, 0x07, 0x01, 0x01
        /*0010*/ 	.byte	0x02, 0x03, 0x01, 0x00, 0x02, 0x06, 0x01, 0x00, 0x04, 0x0b, 0x08, 0x00, 0x00, 0x00, 0x00, 0x00
        /*0020*/ 	.byte	0x00, 0x00, 0x00, 0x00


//--------------------- .nv.info._ZN7cutlass13device_kernelINS_4gemm6kernel13GemmUniversalIN4cute5tupleIJiiiiEEENS1_10collective13CollectiveMmaINS1_34MainloopSm90TmaGmmaWarpSpecializedILi4ENS5_IJNS4_1CILi1EEESB_SB_EEENS1_35KernelTmaWarpSpecializedCooperativeEEENS5_IJNSA_ILi256EEENSA_ILi128EEENSA_ILi32EEEEEENS_10tfloat32_tENS5_IJlSB_lEEESJ_SK_NS4_8TiledMMAINS4_8MMA_AtomIJNS4_4SM904GMMA30MMA_64x128x8_F32TF32TF32_SS_TNILNSO_7ScaleInE1ELSQ_1EEEEEENS4_6LayoutINS5_IJNSA_ILi2EEESB_SB_EEENS5_IJSB_NSA_ILi0EEESW_EEEEENS5_IJNS4_10UnderscoreESZ_SZ_EEEEENS4_13SM90_TMA_LOADENS4_14ComposedLayoutINS4_7SwizzleILi3ELi4ELi3EEENS4_18smem_ptr_flag_bitsILi32EEENST_INS5_IJNSA_ILi8EEESH_EEENS5_IJSH_SB_EEEEEEEvNS4_8identityES12_S1C_vS1D_EENS_8epilogue10collective6detail29Sm90TmaWarpSpecializedAdapterINS1G_15DefaultEpilogueISJ_SK_SK_NS1F_6thread17LinearCombinationISJ_Li1EffLNS1K_9ScaleType4KindE0ELNS_15FloatRoundStyleE2ESJ_EENS1_15EpilogueDefaultEEEEEvvEEEEvNT_6ParamsE --------------------------
	.section	.nv.info._ZN7cutlass13device_kernelINS_4gemm6kernel13GemmUniversalIN4cute5tupleIJiiiiEEENS1_10collective13CollectiveMmaINS1_34MainloopSm90TmaGmmaWarpSpecializedILi4ENS5_IJNS4_1CILi1EEESB_SB_EEENS1_35KernelTmaWarpSpecializedCooperativeEEENS5_IJNSA_ILi256EEENSA_ILi128EEENSA_ILi32EEEEEENS_10tfloat32_tENS5_IJlSB_lEEESJ_SK_NS4_8TiledMMAINS4_8MMA_AtomIJNS4_4SM904GMMA30MMA_64x128x8_F32TF32TF32_SS_TNILNSO_7ScaleInE1ELSQ_1EEEEEENS4_6LayoutINS5_IJNSA_ILi2EEESB_SB_EEENS5_IJSB_NSA_ILi0EEESW_EEEEENS5_IJNS4_10UnderscoreESZ_SZ_EEEEENS4_13SM90_TMA_LOADENS4_14ComposedLayoutINS4_7SwizzleILi3ELi4ELi3EEENS4_18smem_ptr_flag_bitsILi32EEENST_INS5_IJNSA_ILi8EEESH_EEENS5_IJSH_SB_EEEEEEEvNS4_8identityES12_S1C_vS1D_EENS_8epilogue10collective6detail29Sm90TmaWarpSpecializedAdapterINS1G_15DefaultEpilogueISJ_SK_SK_NS1F_6thread17LinearCombinationISJ_Li1EffLNS1K_9ScaleType4KindE0ELNS_15FloatRoundStyleE2ESJ_EENS1_15EpilogueDefaultEEEEEvvEEEEvNT_6ParamsE,"",@"SHT_CUDA_INFO"
	.sectionflags	@""
	.align	4


	//----- nvinfo : EIATTR_CUDA_API_VERSION
	.align		4
        /*0000*/ 	.byte	0x04, 0x37
        /*0002*/ 	.short	(.L_21 - .L_20)
.L_20:
        /*0004*/ 	.word	0x00000082


	//----- nvinfo : EIATTR_KPARAM_INFO
	.align		4
.L_21:
        /*0008*/ 	.byte	0x04, 0x17
        /*000a*/ 	.short	(.L_23 - .L_22)
.L_22:
        /*000c*/ 	.word	0x00000000
        /*0010*/ 	.short	0x0000
        /*0012*/ 	.short	0x0070
        /*0014*/ 	.byte	0x00, 0xf0, 0x01, 0x10


	//----- nvinfo : EIATTR_SPARSE_MMA_MASK
	.align		4
.L_23:
        /*0018*/ 	.byte	0x03, 0x50
        /*001a*/ 	.short	0x0000


	//----- nvinfo : EIATTR_MAXREG_COUNT
	.align		4
        /*001c*/ 	.byte	0x03, 0x1b
        /*001e*/ 	.short	0x00a8


	//----- nvinfo : EIATTR_NUM_BARRIERS
	.align		4
        /*0020*/ 	.byte	0x02, 0x4c
        /*0022*/ 	.byte	0x01
	.zero		1


	//----- nvinfo : EIATTR_EXTERNS
	.align		4
        /*0024*/ 	.byte	0x04, 0x0f
        /*0026*/ 	.short	(.L_25 - .L_24)


	//   ....[0]....
	.align		4
.L_24:
        /*0028*/ 	.word	index@(__assertfail)


	//----- nvinfo : EIATTR_MERCURY_ISA_VERSION
	.align		4
.L_25:
        /*002c*/ 	.byte	0x03, 0x5f
        /*002e*/ 	.short	0x0101


	//----- nvinfo : EIATTR_INT_WARP_WIDE_INSTR_OFFSETS
	.align		4
        /*0030*/ 	.byte	0x04, 0x31
        /*0032*/ 	.short	(.L_27 - .L_26)


	//   ....[0]....
.L_26:
        /*0034*/ 	.word	0x000003b0


	//   ....[1]....
        /*0038*/ 	.word	0x000003e0


	//   ....[2]....
        /*003c*/ 	.word	0x000004c0


	//----- nvinfo : EIATTR_COOP_GROUP_MASK_REGIDS
	.align		4
.L_27:
        /*0040*/ 	.byte	0x04, 0x29
        /*0042*/ 	.short	(.L_29 - .L_28)


	//   ....[0]....
.L_28:
        /*0044*/ 	.word	0xffffffff


	//   ....[1]....
        /*0048*/ 	.word	0xffffffff


	//   ....[2]....
        /*004c*/ 	.word	0xffffffff


	//   ....[3]....
        /*0050*/ 	.word	0xffffffff


	//   ....[4]....
        /*0054*/ 	.word	0xffffffff


	//----- nvinfo : EIATTR_COOP_GROUP_INSTR_OFFSETS
	.align		4
.L_29:
        /*0058*/ 	.byte	0x04, 0x28
        /*005a*/ 	.short	(.L_31 - .L_30)


	//   ....[0]....
.L_30:
        /*005c*/ 	.word	0x00000060


	//   ....[1]....
        /*0060*/ 	.word	0x00000070


	//   ....[2]....
        /*0064*/ 	.word	0x00000130


	//   ....[3]....
        /*0068*/ 	.word	0x000002c0


	//   ....[4]....
        /*006c*/ 	.word	0x00000f70


	//----- nvinfo : EIATTR_REG_RECONFIG
	.align		4
.L_31:
        /*0070*/ 	.byte	0x01, 0x54
	.zero		2


	//----- nvinfo : EIATTR_SYSCALL_OFFSETS
	.align		4
        /*0074*/ 	.byte	0x04, 0x46
        /*0076*/ 	.short	(.L_33 - .L_32)


	//   ....[0]....
.L_32:
        /*0078*/ 	.word	0x00001130


	//----- nvinfo : EIATTR_MBARRIER_INSTR_OFFSETS
	.align		4
.L_33:
        /*007c*/ 	.byte	0x04, 0x39
        /*007e*/ 	.short	(.L_35 - .L_34)


	//   ....[0]....
.L_34:
        /*0080*/ 	.word	0x00000230
        /*0084*/ 	.word	0x000000ff
        /*0088*/ 	.word	0x00000000
        /*008c*/ 	.short	0x0100
        /*008e*/ 	.byte	0x08
	.zero		1


	//   ....[1]....
        /*0090*/ 	.word	0x00000240
        /*0094*/ 	.word	0x000000ff
        /*0098*/ 	.word	0x00000020
        /*009c*/ 	.short	0x0100
        /*009e*/ 	.byte	0x08
	.zero		1


	//   ....[2]....
        /*00a0*/ 	.word	0x00000250
        /*00a4*/ 	.word	0x000000ff
        /*00a8*/ 	.word	0x00000008
        /*00ac*/ 	.short	0x0100
        /*00ae*/ 	.byte	0x08
	.zero		1


	//   ....[3]....
        /*00b0*/ 	.word	0x00000260
        /*00b4*/ 	.word	0x000000ff
        /*00b8*/ 	.word	0x00000028
        /*00bc*/ 	.short	0x0100
        /*00be*/ 	.byte	0x08
	.zero		1


	//   ....[4]....
        /*00c0*/ 	.word	0x00000270
        /*00c4*/ 	.word	0x000000ff
        /*00c8*/ 	.word	0x00000010
        /*00cc*/ 	.short	0x0100
        /*00ce*/ 	.byte	0x08
	.zero		1


	//   ....[5]....
        /*00d0*/ 	.word	0x00000280
        /*00d4*/ 	.word	0x000000ff
        /*00d8*/ 	.word	0x00000030
        /*00dc*/ 	.short	0x0100
        /*00de*/ 	.byte	0x08
	.zero		1


	//   ....[6]....
        /*00e0*/ 	.word	0x00000290
        /*00e4*/ 	.word	0x000000ff
        /*00e8*/ 	.word	0x00000018
        /*00ec*/ 	.short	0x0100
        /*00ee*/ 	.byte	0x08
	.zero		1


	//   ....[7]....
        /*00f0*/ 	.word	0x000002a0
        /*00f4*/ 	.word	0x000000ff
        /*00f8*/ 	.word	0x00000038
        /*00fc*/ 	.short	0x0100
        /*00fe*/ 	.byte	0x08
	.zero		1


	//   ....[8]....
        /*0100*/ 	.word	0x00000530
        /*0104*/ 	.word	0x000000ff
        /*0108*/ 	.word	0x00000050
        /*010c*/ 	.short	0x0100
        /*010e*/ 	.byte	0x06
	.zero		1


	//   ....[9]....
        /*0110*/ 	.word	0x00000590
        /*0114*/ 	.word	0x000000ff
        /*0118*/ 	.word	0x00000058
        /*011c*/ 	.short	0x0100
        /*011e*/ 	.byte	0x06
	.zero		1


	//   ....[10]....
        /*0120*/ 	.word	0x000011b0
        /*0124*/ 	.word	0x00000003
        /*0128*/ 	.word	0x00000000
        /*012c*/ 	.short	0x010a
        /*012e*/ 	.byte	0x3f
	.zero		1


	//   ....[11]....
        /*0130*/ 	.word	0x000011f0
        /*0134*/ 	.word	0x00000003
        /*0138*/ 	.word	0x00000000
        /*013c*/ 	.short	0x010a
        /*013e*/ 	.byte	0x3f
	.zero		1


	//   ....[12]....
        /*0140*/ 	.word	0x000016d0
        /*0144*/ 	.word	0x000000ff
        /*0148*/ 	.word	0x00000000
        /*014c*/ 	.short	0x010a
        /*014e*/ 	.byte	0x08
	.zero		1


	//   ....[13]....
        /*0150*/ 	.word	0x00001710
        /*0154*/ 	.word	0x000000ff
        /*0158*/ 	.word	0x00000000
        /*015c*/ 	.short	0x010a
        /*015e*/ 	.byte	0x08
	.zero		1


	//   ....[14]....
        /*0160*/ 	.word	0x00001ab0
        /*0164*/ 	.word	0x000000ff
        /*0168*/ 	.word	0x00000000
        /*016c*/ 	.short	0x0101
        /*016e*/ 	.byte	0x08
	.zero		1


	//   ....[15]....
        /*0170*/ 	.word	0x00001c90
        /*0174*/ 	.word	0x000000ff
        /*0178*/ 	.word	0x00000000
        /*017c*/ 	.short	0x0101
        /*017e*/ 	.byte	0x04
	.zero		1


	//   ....[16]....
        /*0180*/ 	.word	0x0000b130
        /*0184*/ 	.word	0x0000000c
        /*0188*/ 	.word	0x00000020
        /*018c*/ 	.short	0x010a
        /*018e*/ 	.byte	0x3f
	.zero		1


	//   ....[17]....
        /*0190*/ 	.word	0x0000b4f0
        /*0194*/ 	.word	0x00000005
        /*0198*/ 	.word	0x00000058
        /*019c*/ 	.short	0x0101
        /*019e*/ 	.byte	0x3f
	.zero		1


	//   ....[18]....
        /*01a0*/ 	.word	0x0000bbf0
        /*01a4*/ 	.word	0x00000007
        /*01a8*/ 	.word	0x00000000
        /*01ac*/ 	.short	0x010a
        /*01ae*/ 	.byte	0x3f
	.zero		1


	//   ....[19]....
        /*01b0*/ 	.word	0x0000bc70
        /*01b4*/ 	.word	0x00000006
        /*01b8*/ 	.word	0x00000000
        /*01bc*/ 	.short	0x010a
        /*01be*/ 	.byte	0x3f
	.zero		1


	//   ....[20]....
        /*01c0*/ 	.word	0x0000bd00
        /*01c4*/ 	.word	0x00000007
        /*01c8*/ 	.word	0x00000000
        /*01cc*/ 	.short	0x010a
        /*01ce*/ 	.byte	0x3f
	.zero		1


	//   ....[21]....
        /*01d0*/ 	.word	0x0000bd90
        /*01d4*/ 	.word	0x00000005
        /*01d8*/ 	.word	0x00000000
        /*01dc*/ 	.short	0x010a
        /*01de*/ 	.byte	0x3f
	.zero		1


	//   ....[22]....
        /*01e0*/ 	.word	0x0000bdf0
        /*01e4*/ 	.word	0x00000003
        /*01e8*/ 	.word	0x00000000
        /*01ec*/ 	.short	0x010a
        /*01ee*/ 	.byte	0x3f
	.zero		1


	//   ....[23]....
        /*01f0*/ 	.word	0x0000be50
        /*01f4*/ 	.word	0x00000004
        /*01f8*/ 	.word	0x00000000
        /*01fc*/ 	.short	0x010a
        /*01fe*/ 	.byte	0x3f
	.zero		1


	//   ....[24]....
        /*0200*/ 	.word	0x0000bf20
        /*0204*/ 	.word	0x0000000c
        /*0208*/ 	.word	0x00000020
        /*020c*/ 	.short	0x010a
        /*020e*/ 	.byte	0x3f
	.zero		1


	//   ....[25]....
        /*0210*/ 	.word	0x0000bff0
        /*0214*/ 	.word	0x00000007
        /*0218*/ 	.word	0x00000000
        /*021c*/ 	.short	0x010a
        /*021e*/ 	.byte	0x3f
	.zero		1


	//   ....[26]....
        /*0220*/ 	.word	0x0000c040
        /*0224*/ 	.word	0x00000006
        /*0228*/ 	.word	0x00000000
        /*022c*/ 	.short	0x010a
        /*022e*/ 	.byte	0x3f
	.zero		1


	//   ....[27]....
        /*0230*/ 	.word	0x0000c090
        /*0234*/ 	.word	0x00000007
        /*0238*/ 	.word	0x00000000
        /*023c*/ 	.short	0x010a
        /*023e*/ 	.byte	0x3f
	.zero		1


	//----- nvinfo : EIATTR_NUM_MBARRIERS
	.align		4
.L_35:
        /*0240*/ 	.byte	0x03, 0x38
        /*0242*/ 	.short	0x000a


	//----- nvinfo : EIATTR_EXIT_INSTR_OFFSETS
	.align		4
        /*0244*/ 	.byte	0x04, 0x1c
        /*0246*/ 	.short	(.L_37 - .L_36)


	//   ....[0]....
.L_36:
        /*0248*/ 	.word	0x000005e0


	//   ....[1]....
        /*024c*/ 	.word	0x00000ea0


	//   ....[2]....
        /*0250*/ 	.word	0x0000a7a0


	//   ....[3]....
        /*0254*/ 	.word	0x0000add0


	//   ....[4]....
        /*0258*/ 	.word	0x0000bde0


	//----- nvinfo : EIATTR_MAX_THREADS
	.align		4
.L_37:
        /*025c*/ 	.byte	0x04, 0x05
        /*025e*/ 	.short	(.L_39 - .L_38)
.L_38:
        /*0260*/ 	.word	0x00000180
        /*0264*/ 	.word	0x00000001
        /*0268*/ 	.word	0x00000001


	//----- nvinfo : EIATTR_CRS_STACK_SIZE
	.align		4
.L_39:
        /*026c*/ 	.byte	0x04, 0x1e
        /*026e*/ 	.short	(.L_41 - .L_40)
.L_40:
        /*0270*/ 	.word	0x00000000


	//----- nvinfo : EIATTR_CBANK_PARAM_SIZE
	.align		4
.L_41:
        /*0274*/ 	.byte	0x03, 0x19
        /*0276*/ 	.short	0x0470


	//----- nvinfo : EIATTR_PARAM_CBANK
	.align		4
        /*0278*/ 	.byte	0x04, 0x0a
        /*027a*/ 	.short	(.L_43 - .L_42)
	.align		4
.L_42:
        /*027c*/ 	.word	index@(.nv.constant0._ZN7cutlass13device_kernelINS_4gemm6kernel13GemmUniversalIN4cute5tupleIJiiiiEEENS1_10collective13CollectiveMmaINS1_34MainloopSm90TmaGmmaWarpSpecializedILi4ENS5_IJNS4_1CILi1EEESB_SB_EEENS1_35KernelTmaWarpSpecializedCooperativeEEENS5_IJNSA_ILi256EEENSA_ILi128EEENSA_ILi32EEEEEENS_10tfloat32_tENS5_IJlSB_lEEESJ_SK_NS4_8TiledMMAINS4_8MMA_AtomIJNS4_4SM904GMMA30MMA_64x128x8_F32TF32TF32_SS_TNILNSO_7ScaleInE1ELSQ_1EEEEEENS4_6LayoutINS5_IJNSA_ILi2EEESB_SB_EEENS5_IJSB_NSA_ILi0EEESW_EEEEENS5_IJNS4_10UnderscoreESZ_SZ_EEEEENS4_13SM90_TMA_LOADENS4_14ComposedLayoutINS4_7SwizzleILi3ELi4ELi3EEENS4_18smem_ptr_flag_bitsILi32EEENST_INS5_IJNSA_ILi8EEESH_EEENS5_IJSH_SB_EEEEEEEvNS4_8identityES12_S1C_vS1D_EENS_8epilogue10collective6detail29Sm90TmaWarpSpecializedAdapterINS1G_15DefaultEpilogueISJ_SK_SK_NS1F_6thread17LinearCombinationISJ_Li1EffLNS1K_9ScaleType4KindE0ELNS_15FloatRoundStyleE2ESJ_EENS1_15EpilogueDefaultEEEEEvvEEEEvNT_6ParamsE)
        /*0280*/ 	.short	0x0210
        /*0282*/ 	.short	0x0470


	//----- nvinfo : EIATTR_SW_WAR
	.align		4
.L_43:
        /*0284*/ 	.byte	0x04, 0x36
        /*0286*/ 	.short	(.L_45 - .L_44)
.L_44:
        /*0288*/ 	.word	0x00000008
.L_45:


//--------------------- .nv.callgraph             --------------------------
	.section	.nv.callgraph,"",@"SHT_CUDA_CALLGRAPH"
	.align	4
	.sectionentsize	8
	.align		4
        /*0000*/ 	.word	0x00000000
	.align		4
        /*0004*/ 	.word	0xffffffff
	.align		4
        /*0008*/ 	.word	index@(_ZN7cutlass13device_kernelINS_4gemm6kernel13GemmUniversalIN4cute5tupleIJiiiiEEENS1_10collective13CollectiveMmaINS1_34MainloopSm90TmaGmmaWarpSpecializedILi4ENS5_IJNS4_1CILi1EEESB_SB_EEENS1_35KernelTmaWarpSpecializedCooperativeEEENS5_IJNSA_ILi256EEENSA_ILi128EEENSA_ILi32EEEEEENS_10tfloat32_tENS5_IJlSB_lEEESJ_SK_NS4_8TiledMMAINS4_8MMA_AtomIJNS4_4SM904GMMA30MMA_64x128x8_F32TF32TF32_SS_TNILNSO_7ScaleInE1ELSQ_1EEEEEENS4_6LayoutINS5_IJNSA_ILi2EEESB_SB_EEENS5_IJSB_NSA_ILi0EEESW_EEEEENS5_IJNS4_10UnderscoreESZ_SZ_EEEEENS4_13SM90_TMA_LOADENS4_14ComposedLayoutINS4_7SwizzleILi3ELi4ELi3EEENS4_18smem_ptr_flag_bitsILi32EEENST_INS5_IJNSA_ILi8EEESH_EEENS5_IJSH_SB_EEEEEEEvNS4_8identityES12_S1C_vS1D_EENS_8epilogue10collective6detail29Sm90TmaWarpSpecializedAdapterINS1G_15DefaultEpilogueISJ_SK_SK_NS1F_6thread17LinearCombinationISJ_Li1EffLNS1K_9ScaleType4KindE0ELNS_15FloatRoundStyleE2ESJ_EENS1_15EpilogueDefaultEEEEEvvEEEEvNT_6ParamsE)
	.align		4
        /*000c*/ 	.word	index@(__assertfail)
	.align		4
        /*0010*/ 	.word	0x00000000
	.align		4
        /*0014*/ 	.word	0xfffffffe
	.align		4
        /*0018*/ 	.word	0x00000000
	.align		4
        /*001c*/ 	.word	0xfffffffd
	.align		4
        /*0020*/ 	.word	0x00000000
	.align		4
        /*0024*/ 	.word	0xfffffffc


//--------------------- .nv.constant4             --------------------------
	.section	.nv.constant4,"a",@progbits
	.align	8
	.align		8
.nv.constant4:
        /*0000*/ 	.dword	__assertfail
	.align		8
        /*0008*/ 	.dword	__unnamed_1
	.align		8
        /*0010*/ 	.dword	_ZN40_INTERNAL_d2d0e64e_4_k_cu_3b5dca43_288814cuda3std3__45__cpo5beginE
	.align		8
        /*0018*/ 	.dword	_ZN40_INTERNAL_d2d0e64e_4_k_cu_3b5dca43_288814cuda3std3__45__cpo3endE
	.align		8
        /*0020*/ 	.dword	_ZN40_INTERNAL_d2d0e64e_4_k_cu_3b5dca43_288814cuda3std3__45__cpo6cbeginE
	.align		8
        /*0028*/ 	.dword	_ZN40_INTERNAL_d2d0e64e_4_k_cu_3b5dca43_288814cuda3std3__45__cpo4cendE
	.align		8
        /*0030*/ 	.dword	_ZN40_INTERNAL_d2d0e64e_4_k_cu_3b5dca43_288814cuda3std3__442_GLOBAL__N__d2d0e64e_4_k_cu_3b5dca43_288816ignoreE
	.align		8
        /*0038*/ 	.dword	_ZN40_INTERNAL_d2d0e64e_4_k_cu_3b5dca43_288814cuda3std3__419piecewise_constructE
	.align		8
        /*0040*/ 	.dword	_ZN40_INTERNAL_d2d0e64e_4_k_cu_3b5dca43_288814cuda3std3__48in_placeE
	.align		8
        /*0048*/ 	.dword	_ZN40_INTERNAL_d2d0e64e_4_k_cu_3b5dca43_288814cuda3std6ranges3__45__cpo4swapE
	.align		8
        /*0050*/ 	.dword	_ZN40_INTERNAL_d2d0e64e_4_k_cu_3b5dca43_288814cuda3std6ranges3__45__cpo9iter_moveE
	.align		8
        /*0058*/ 	.dword	_ZN40_INTERNAL_d2d0e64e_4_k_cu_3b5dca43_288814cute7productE
	.align		8
        /*0060*/ 	.dword	_ZN40_INTERNAL_d2d0e64e_4_k_cu_3b5dca43_288814cute1_E
	.align		8
        /*0068*/ 	.dword	$str$22
	.align		8
        /*0070*/ 	.dword	$str$23


//--------------------- .text._ZN7cutlass13device_kernelINS_4gemm6kernel13GemmUniversalIN4cute5tupleIJiiiiEEENS1_10collective13CollectiveMmaINS1_34MainloopSm90TmaGmmaWarpSpecializedILi4ENS5_IJNS4_1CILi1EEESB_SB_EEENS1_35KernelTmaWarpSpecializedCooperativeEEENS5_IJNSA_ILi256EEENSA_ILi128EEENSA_ILi32EEEEEENS_10tfloat32_tENS5_IJlSB_lEEESJ_SK_NS4_8TiledMMAINS4_8MMA_AtomIJNS4_4SM904GMMA30MMA_64x128x8_F32TF32TF32_SS_TNILNSO_7ScaleInE1ELSQ_1EEEEEENS4_6LayoutINS5_IJNSA_ILi2EEESB_SB_EEENS5_IJSB_NSA_ILi0EEESW_EEEEENS5_IJNS4_10UnderscoreESZ_SZ_EEEEENS4_13SM90_TMA_LOADENS4_14ComposedLayoutINS4_7SwizzleILi3ELi4ELi3EEENS4_18smem_ptr_flag_bitsILi32EEENST_INS5_IJNSA_ILi8EEESH_EEENS5_IJSH_SB_EEEEEEEvNS4_8identityES12_S1C_vS1D_EENS_8epilogue10collective6detail29Sm90TmaWarpSpecializedAdapterINS1G_15DefaultEpilogueISJ_SK_SK_NS1F_6thread17LinearCombinationISJ_Li1EffLNS1K_9ScaleType4KindE0ELNS_15FloatRoundStyleE2ESJ_EENS1_15EpilogueDefaultEEEEEvvEEEEvNT_6ParamsE --------------------------
	.section	.text._ZN7cutlass13device_kernelINS_4gemm6kernel13GemmUniversalIN4cute5tupleIJiiiiEEENS1_10collective13CollectiveMmaINS1_34MainloopSm90TmaGmmaWarpSpecializedILi4ENS5_IJNS4_1CILi1EEESB_SB_EEENS1_35KernelTmaWarpSpecializedCooperativeEEENS5_IJNSA_ILi256EEENSA_ILi128EEENSA_ILi32EEEEEENS_10tfloat32_tENS5_IJlSB_lEEESJ_SK_NS4_8TiledMMAINS4_8MMA_AtomIJNS4_4SM904GMMA30MMA_64x128x8_F32TF32TF32_SS_TNILNSO_7ScaleInE1ELSQ_1EEEEEENS4_6LayoutINS5_IJNSA_ILi2EEESB_SB_EEENS5_IJSB_NSA_ILi0EEESW_EEEEENS5_IJNS4_10UnderscoreESZ_SZ_EEEEENS4_13SM90_TMA_LOADENS4_14ComposedLayoutINS4_7SwizzleILi3ELi4ELi3EEENS4_18smem_ptr_flag_bitsILi32EEENST_INS5_IJNSA_ILi8EEESH_EEENS5_IJSH_SB_EEEEEEEvNS4_8identityES12_S1C_vS1D_EENS_8epilogue10collective6detail29Sm90TmaWarpSpecializedAdapterINS1G_15DefaultEpilogueISJ_SK_SK_NS1F_6thread17LinearCombinationISJ_Li1EffLNS1K_9ScaleType4KindE0ELNS_15FloatRoundStyleE2ESJ_EENS1_15EpilogueDefaultEEEEEvvEEEEvNT_6ParamsE,"ax",@progbits
	.align	128
.text._ZN7cutlass13device_kernelINS_4gemm6kernel13GemmUniversalIN4cute5tupleIJiiiiEEENS1_10collective13CollectiveMmaINS1_34MainloopSm90TmaGmmaWarpSpecializedILi4ENS5_IJNS4_1CILi1EEESB_SB_EEENS1_35KernelTmaWarpSpecializedCooperativeEEENS5_IJNSA_ILi256EEENSA_ILi128EEENSA_ILi32EEEEEENS_10tfloat32_tENS5_IJlSB_lEEESJ_SK_NS4_8TiledMMAINS4_8MMA_AtomIJNS4_4SM904GMMA30MMA_64x128x8_F32TF32TF32_SS_TNILNSO_7ScaleInE1ELSQ_1EEEEEENS4_6LayoutINS5_IJNSA_ILi2EEESB_SB_EEENS5_IJSB_NSA_ILi0EEESW_EEEEENS5_IJNS4_10UnderscoreESZ_SZ_EEEEENS4_13SM90_TMA_LOADENS4_14ComposedLayoutINS4_7SwizzleILi3ELi4ELi3EEENS4_18smem_ptr_flag_bitsILi32EEENST_INS5_IJNSA_ILi8EEESH_EEENS5_IJSH_SB_EEEEEEEvNS4_8identityES12_S1C_vS1D_EENS_8epilogue10collective6detail29Sm90TmaWarpSpecializedAdapterINS1G_15DefaultEpilogueISJ_SK_SK_NS1F_6thread17LinearCombinationISJ_Li1EffLNS1K_9ScaleType4KindE0ELNS_15FloatRoundStyleE2ESJ_EENS1_15EpilogueDefaultEEEEEvvEEEEvNT_6ParamsE:
        .type           _ZN7cutlass13device_kernelINS_4gemm6kernel13GemmUniversalIN4cute5tupleIJiiiiEEENS1_10collective13CollectiveMmaINS1_34MainloopSm90TmaGmmaWarpSpecializedILi4ENS5_IJNS4_1CILi1EEESB_SB_EEENS1_35KernelTmaWarpSpecializedCooperativeEEENS5_IJNSA_ILi256EEENSA_ILi128EEENSA_ILi32EEEEEENS_10tfloat32_tENS5_IJlSB_lEEESJ_SK_NS4_8TiledMMAINS4_8MMA_AtomIJNS4_4SM904GMMA30MMA_64x128x8_F32TF32TF32_SS_TNILNSO_7ScaleInE1ELSQ_1EEEEEENS4_6LayoutINS5_IJNSA_ILi2EEESB_SB_EEENS5_IJSB_NSA_ILi0EEESW_EEEEENS5_IJNS4_10UnderscoreESZ_SZ_EEEEENS4_13SM90_TMA_LOADENS4_14ComposedLayoutINS4_7SwizzleILi3ELi4ELi3EEENS4_18smem_ptr_flag_bitsILi32EEENST_INS5_IJNSA_ILi8EEESH_EEENS5_IJSH_SB_EEEEEEEvNS4_8identityES12_S1C_vS1D_EENS_8epilogue10collective6detail29Sm90TmaWarpSpecializedAdapterINS1G_15DefaultEpilogueISJ_SK_SK_NS1F_6thread17LinearCombinationISJ_Li1EffLNS1K_9ScaleType4KindE0ELNS_15FloatRoundStyleE2ESJ_EENS1_15EpilogueDefaultEEEEEvvEEEEvNT_6ParamsE,@function
        .size           _ZN7cutlass13device_kernelINS_4gemm6kernel13GemmUniversalIN4cute5tupleIJiiiiEEENS1_10collective13CollectiveMmaINS1_34MainloopSm90TmaGmmaWarpSpecializedILi4ENS5_IJNS4_1CILi1EEESB_SB_EEENS1_35KernelTmaWarpSpecializedCooperativeEEENS5_IJNSA_ILi256EEENSA_ILi128EEENSA_ILi32EEEEEENS_10tfloat32_tENS5_IJlSB_lEEESJ_SK_NS4_8TiledMMAINS4_8MMA_AtomIJNS4_4SM904GMMA30MMA_64x128x8_F32TF32TF32_SS_TNILNSO_7ScaleInE1ELSQ_1EEEEEENS4_6LayoutINS5_IJNSA_ILi2EEESB_SB_EEENS5_IJSB_NSA_ILi0EEESW_EEEEENS5_IJNS4_10UnderscoreESZ_SZ_EEEEENS4_13SM90_TMA_LOADENS4_14ComposedLayoutINS4_7SwizzleILi3ELi4ELi3EEENS4_18smem_ptr_flag_bitsILi32EEENST_INS5_IJNSA_ILi8EEESH_EEENS5_IJSH_SB_EEEEEEEvNS4_8identityES12_S1C_vS1D_EENS_8epilogue10collective6detail29Sm90TmaWarpSpecializedAdapterINS1G_15DefaultEpilogueISJ_SK_SK_NS1F_6thread17LinearCombinationISJ_Li1EffLNS1K_9ScaleType4KindE0ELNS_15FloatRoundStyleE2ESJ_EENS1_15EpilogueDefaultEEEEEvvEEEEvNT_6ParamsE,(.L_x_320 - _ZN7cutlass13device_kernelINS_4gemm6kernel13GemmUniversalIN4cute5tupleIJiiiiEEENS1_10collective13CollectiveMmaINS1_34MainloopSm90TmaGmmaWarpSpecializedILi4ENS5_IJNS4_1CILi1EEESB_SB_EEENS1_35KernelTmaWarpSpecializedCooperativeEEENS5_IJNSA_ILi256EEENSA_ILi128EEENSA_ILi32EEEEEENS_10tfloat32_tENS5_IJlSB_lEEESJ_SK_NS4_8TiledMMAINS4_8MMA_AtomIJNS4_4SM904GMMA30MMA_64x128x8_F32TF32TF32_SS_TNILNSO_7ScaleInE1ELSQ_1EEEEEENS4_6LayoutINS5_IJNSA_ILi2EEESB_SB_EEENS5_IJSB_NSA_ILi0EEESW_EEEEENS5_IJNS4_10UnderscoreESZ_SZ_EEEEENS4_13SM90_TMA_LOADENS4_14ComposedLayoutINS4_7SwizzleILi3ELi4ELi3EEENS4_18smem_ptr_flag_bitsILi32EEENST_INS5_IJNSA_ILi8EEESH_EEENS5_IJSH_SB_EEEEEEEvNS4_8identityES12_S1C_vS1D_EENS_8epilogue10collective6detail29Sm90TmaWarpSpecializedAdapterINS1G_15DefaultEpilogueISJ_SK_SK_NS1F_6thread17LinearCombinationISJ_Li1EffLNS1K_9ScaleType4KindE0ELNS_15FloatRoundStyleE2ESJ_EENS1_15EpilogueDefaultEEEEEvvEEEEvNT_6ParamsE)
        .other          _ZN7cutlass13device_kernelINS_4gemm6kernel13GemmUniversalIN4cute5tupleIJiiiiEEENS1_10collective13CollectiveMmaINS1_34MainloopSm90TmaGmmaWarpSpecializedILi4ENS5_IJNS4_1CILi1EEESB_SB_EEENS1_35KernelTmaWarpSpecializedCooperativeEEENS5_IJNSA_ILi256EEENSA_ILi128EEENSA_ILi32EEEEEENS_10tfloat32_tENS5_IJlSB_lEEESJ_SK_NS4_8TiledMMAINS4_8MMA_AtomIJNS4_4SM904GMMA30MMA_64x128x8_F32TF32TF32_SS_TNILNSO_7ScaleInE1ELSQ_1EEEEEENS4_6LayoutINS5_IJNSA_ILi2EEESB_SB_EEENS5_IJSB_NSA_ILi0EEESW_EEEEENS5_IJNS4_10UnderscoreESZ_SZ_EEEEENS4_13SM90_TMA_LOADENS4_14ComposedLayoutINS4_7SwizzleILi3ELi4ELi3EEENS4_18smem_ptr_flag_bitsILi32EEENST_INS5_IJNSA_ILi8EEESH_EEENS5_IJSH_SB_EEEEEEEvNS4_8identityES12_S1C_vS1D_EENS_8epilogue10collective6detail29Sm90TmaWarpSpecializedAdapterINS1G_15DefaultEpilogueISJ_SK_SK_NS1F_6thread17LinearCombinationISJ_Li1EffLNS1K_9ScaleType4KindE0ELNS_15FloatRoundStyleE2ESJ_EENS1_15EpilogueDefaultEEEEEvvEEEEvNT_6ParamsE,@"STO_CUDA_ENTRY STV_DEFAULT"
_ZN7cutlass13device_kernelINS_4gemm6kernel13GemmUniversalIN4cute5tupleIJiiiiEEENS1_10collective13CollectiveMmaINS1_34MainloopSm90TmaGmmaWarpSpecializedILi4ENS5_IJNS4_1CILi1EEESB_SB_EEENS1_35KernelTmaWarpSpecializedCooperativeEEENS5_IJNSA_ILi256EEENSA_ILi128EEENSA_ILi32EEEEEENS_10tfloat32_tENS5_IJlSB_lEEESJ_SK_NS4_8TiledMMAINS4_8MMA_AtomIJNS4_4SM904GMMA30MMA_64x128x8_F32TF32TF32_SS_TNILNSO_7ScaleInE1ELSQ_1EEEEEENS4_6LayoutINS5_IJNSA_ILi2EEESB_SB_EEENS5_IJSB_NSA_ILi0EEESW_EEEEENS5_IJNS4_10UnderscoreESZ_SZ_EEEEENS4_13SM90_TMA_LOADENS4_14ComposedLayoutINS4_7SwizzleILi3ELi4ELi3EEENS4_18smem_ptr_flag_bitsILi32EEENST_INS5_IJNSA_ILi8EEESH_EEENS5_IJSH_SB_EEEEEEEvNS4_8identityES12_S1C_vS1D_EENS_8epilogue10collective6detail29Sm90TmaWarpSpecializedAdapterINS1G_15DefaultEpilogueISJ_SK_SK_NS1F_6thread17LinearCombinationISJ_Li1EffLNS1K_9ScaleType4KindE0ELNS_15FloatRoundStyleE2ESJ_EENS1_15EpilogueDefaultEEEEEvvEEEEvNT_6ParamsE:
[----:B------:R-:W0:Y:S01]  /*0000*/  LDC R1, c[0x0][0x28] ;  /* 0x00000a00ff017b82 */ /* 0x000e220000000800 */
[----:B------:R-:W1:Y:S01]  /*0010*/  S2R R18, SR_TID.X ;  /* 0x0000000000127919 */ /* 0x000e620000002100 */
[----:B------:R-:W-:Y:S01]  /*0020*/  ELECT P0, URZ, PT ;  /* 0x00000000003f782f */ /* 0x000fe20003800000 */
[----:B------:R-:W-:Y:S01]  /*0030*/  BSSY B0, `(.L_x_0) ;  /* 0x000000f000007945 */ /* 0x000fe20003800000 */
[--C-:B-1----:R-:W-:Y:S02]  /*0040*/  SHF.R.U32.HI R0, RZ, 0x5, R18.reuse ;  /* 0x00000005ff007819 */ /* 0x102fe40000011612 */
[----:B------:R-:W-:-:S03]  /*0050*/  SHF.R.U32.HI R22, RZ, 0x7, R18 ;  /* 0x00000007ff167819 */ /* 0x000fc60000011612 */
[----:B------:R-:W1:Y:S04]  /*0060*/  SHFL.IDX PT, R5, R0, RZ, 0x1f ;  /* 0x00001fff00057589 */ /* 0x000e6800000e0000 */
[----:B------:R2:W3:Y:S01]  /*0070*/  SHFL.IDX PT, R8, R22, RZ, 0x1f ;  /* 0x00001fff16087589 */ /* 0x0004e200000e0000 */
[----:B-1----:R-:W-:-:S13]  /*0080*/  ISETP.NE.OR P0, PT, R5, RZ, !P0 ;  /* 0x000000ff0500720c */ /* 0x002fda0004705670 */
[----:B0-23--:R-:W-:Y:S05]  /*0090*/  @P0 BRA `(.L_x_1) ;  /* 0x0000000000200947 */ /* 0x00dfea0003800000 */
[----:B------:R-:W-:Y:S02]  /*00a0*/  ULDC.64 UR4, c[0x0][0x198] ;  /* 0x0000660000047ab9 */ /* 0x000fe40000000a00 */
[----:B------:R-:W-:Y:S02]  /*00b0*/  UIADD3 UR6, UP0, UR4, 0xf0, URZ ;  /* 0x000000f004067890 */ /* 0x000fe4000ff1e03f */
[----:B------:R-:W-:Y:S02]  /*00c0*/  UIADD3 UR4, UP1, UR4, 0x1f0, URZ ;  /* 0x000001f004047890 */ /* 0x000fe4000ff3e03f */
[----:B------:R-:W-:Y:S02]  /*00d0*/  UIADD3.X UR7, URZ, UR5, URZ, UP0, !UPT ;  /* 0x000000053f077290 */ /* 0x000fe400087fe43f */
[----:B------:R-:W-:-:S07]  /*00e0*/  UIADD3.X UR5, URZ, UR5, URZ, UP1, !UPT ;  /* 0x000000053f057290 */ /* 0x000fce0008ffe43f */
[----:B------:R0:W-:Y:S02]  /*00f0*/  UTMACCTL.PF [UR6] ;  /* 0x00000000060079b9 */ /* 0x0001e40008040000 */
[----:B------:R0:W-:Y:S02]  /*0100*/  UTMACCTL.PF [UR4] ;  /* 0x00000000040079b9 */ /* 0x0001e40008040000 */
[----:B0-----:R-:W-:Y:S01]  /*0110*/  NOP ;  /* 0x0000000000007918 */ /* 0x001fe20000000000 */
.L_x_1:
[----:B------:R-:W-:Y:S05]  /*0120*/  BSYNC B0 ;  /* 0x0000000000007941 */ /* 0x000fea0003800000 */
.L_x_0:
[----:B------:R-:W0:Y:S02]  /*0130*/  SHFL.IDX PT, R2, R0, RZ, 0x1f ;  /* 0x00001fff00027589 */ /* 0x000e2400000e0000 */
[----:B0-----:R-:W-:-:S13]  /*0140*/  ISETP.NE.AND P0, PT, R2, RZ, PT ;  /* 0x000000ff0200720c */ /* 0x001fda0003f05270 */
[----:B------:R-:W-:Y:S05]  /*0150*/  @P0 BRA `(.L_x_2) ;  /* 0x0000000000580947 */ /* 0x000fea0003800000 */
[----:B------:R-:W0:Y:S01]  /*0160*/  S2UR UR8, SR_CgaCtaId ;  /* 0x00000000000879c3 */ /* 0x000e220000008800 */
[----:B------:R-:W-:Y:S01]  /*0170*/  UMOV UR4, 0x400 ;  /* 0x0000040000047882 */ /* 0x000fe20000000000 */
[----:B------:R-:W-:Y:S01]  /*0180*/  UMOV UR5, 0x1 ;  /* 0x0000000100057882 */ /* 0x000fe20000000000 */
[----:B------:R-:W-:Y:S01]  /*0190*/  UMOV UR6, 0x100 ;  /* 0x0000010000067882 */ /* 0x000fe20000000000 */
[----:B------:R-:W-:Y:S01]  /*01a0*/  ELECT P0, URZ, PT ;  /* 0x00000000003f782f */ /* 0x000fe20003800000 */
[----:B------:R-:W-:-:S04]  /*01b0*/  UIADD3 UR6, -UR6, 0x100000, URZ ;  /* 0x0010000006067890 */ /* 0x000fc8000fffe13f */
[----:B------:R-:W-:Y:S02]  /*01c0*/  USHF.L.U32 UR7, UR6, 0xb, URZ ;  /* 0x0000000b06077899 */ /* 0x000fe4000800063f */
[----:B------:R-:W-:Y:S02]  /*01d0*/  USHF.L.U32 UR6, UR6, 0x1, URZ ;  /* 0x0000000106067899 */ /* 0x000fe4000800063f */
[----:B0-----:R-:W-:Y:S02]  /*01e0*/  ULEA UR8, UR8, UR4, 0x18 ;  /* 0x0000000408087291 */ /* 0x001fe4000f8ec03f */
[----:B------:R-:W-:-:S04]  /*01f0*/  UIADD3 UR4, -UR5, 0x100000, URZ ;  /* 0x0010000005047890 */ /* 0x000fc8000fffe13f */
[----:B------:R-:W-:Y:S02]  /*0200*/  USHF.L.U32 UR5, UR4, 0xb, URZ ;  /* 0x0000000b04057899 */ /* 0x000fe4000800063f */
[----:B------:R-:W-:Y:S01]  /*0210*/  USHF.L.U32 UR4, UR4, 0x1, URZ ;  /* 0x0000000104047899 */ /* 0x000fe2000800063f */
[----:B------:R-:W0:Y:S11]  /*0220*/  FENCE.VIEW.ASYNC.S ;  /* 0x00000000000073c6 */ /* 0x000e360000000000 */
[----:B0-----:R0:W1:Y:S01]  /*0230*/  SYNCS.EXCH.64 URZ, [UR8], UR4 ;  /* 0x00000004083f75b2 */ /* 0x0010620008000100 */
[----:B------:R0:W2:Y:S01]  /*0240*/  SYNCS.EXCH.64 URZ, [UR8+0x20], UR6 ;  /* 0x00002006083f75b2 */ /* 0x0000a20008000100 */
[----:B------:R0:W3:Y:S01]  /*0250*/  SYNCS.EXCH.64 URZ, [UR8+0x8], UR4 ;  /* 0x00000804083f75b2 */ /* 0x0000e20008000100 */
[----:B------:R0:W4:Y:S01]  /*0260*/  SYNCS.EXCH.64 URZ, [UR8+0x28], UR6 ;  /* 0x00002806083f75b2 */ /* 0x0001220008000100 */
[----:B------:R0:W0:Y:S01]  /*0270*/  SYNCS.EXCH.64 URZ, [UR8+0x10], UR4 ;  /* 0x00001004083f75b2 */ /* 0x0000220008000100 */
[----:B------:R0:W0:Y:S01]  /*0280*/  SYNCS.EXCH.64 URZ, [UR8+0x30], UR6 ;  /* 0x00003006083f75b2 */ /* 0x0000220008000100 */
[----:B------:R0:W0:Y:S01]  /*0290*/  SYNCS.EXCH.64 URZ, [UR8+0x18], UR4 ;  /* 0x00001804083f75b2 */ /* 0x0000220008000100 */
[----:B------:R0:W0:Y:S01]  /*02a0*/  SYNCS.EXCH.64 URZ, [UR8+0x38], UR6 ;  /* 0x00003806083f75b2 */ /* 0x0000220008000100 */
[----:B------:R-:W-:Y:S01]  /*02b0*/  NOP ;  /* 0x0000000000007918 */ /* 0x000fe20000000000 */
.L_x_2:
[----:B------:R-:W5:Y:S01]  /*02c0*/  SHFL.IDX PT, R0, R0, RZ, 0x1f ;  /* 0x00001fff00007589 */ /* 0x000f6200000e0000 */
[----:B------:R-:W-:Y:S01]  /*02d0*/  ELECT P0, URZ, PT ;  /* 0x00000000003f782f */ /* 0x000fe20003800000 */
[----:B------:R-:W1:Y:S01]  /*02e0*/  LDC R2, c[0x0][0x65c] ;  /* 0x00019700ff027b82 */ /* 0x000e620000000800 */
[----:B------:R-:W-:Y:S01]  /*02f0*/  SHF.R.S32.HI R6, RZ, 0x1f, R5 ;  /* 0x0000001fff067819 */ /* 0x000fe20000011405 */
[----:B------:R-:W2:Y:S01]  /*0300*/  S2R R3, SR_CTAID.Y ;  /* 0x0000000000037919 */ /* 0x000ea20000002600 */
[----:B0-----:R-:W-:Y:S01]  /*0310*/  UMOV UR4, 0x20 ;  /* 0x0000002000047882 */ /* 0x001fe20000000000 */
[----:B------:R-:W-:Y:S01]  /*0320*/  ISETP.NE.AND P2, PT, R8, RZ, PT ;  /* 0x000000ff0800720c */ /* 0x000fe20003f45270 */
[----:B------:R-:W-:Y:S01]  /*0330*/  NOP ;  /* 0x0000000000007918 */ /* 0x000fe20000000000 */
[----:B------:R-:W0:Y:S01]  /*0340*/  S2R R4, SR_CTAID.X ;  /* 0x0000000000047919 */ /* 0x000e220000002500 */
[----:B------:R-:W-:Y:S01]  /*0350*/  LEA.HI R6, R6, R5, RZ, 0x2 ;  /* 0x0000000506067211 */ /* 0x000fe200078f10ff */
[----:B------:R-:W-:Y:S01]  /*0360*/  NOP ;  /* 0x0000000000007918 */ /* 0x000fe20000000000 */
[----:B-----5:R-:W-:-:S02]  /*0370*/  ISETP.NE.OR P0, PT, R0, RZ, !P0 ;  /* 0x000000ff0000720c */ /* 0x020fc40004705670 */
[----:B-1----:R-:W-:-:S04]  /*0380*/  ISETP.NE.AND P3, PT, R2, 0x1, PT ;  /* 0x000000010200780c */ /* 0x002fc80003f65270 */
[----:B------:R-:W-:Y:S02]  /*0390*/  P2R R0, PR, RZ, 0x8 ;  /* 0x00000008ff007803 */ /* 0x000fe40000000000 */
[----:B------:R-:W-:-:S05]  /*03a0*/  LOP3.LUT R0, R6, 0xfffffffc, RZ, 0xc0, !PT ;  /* 0xfffffffc06007812 */ /* 0x000fca00078ec0ff */
[----:B------:R-:W-:Y:S01]  /*03b0*/  VOTEU.ALL UP0, P0 ;  /* 0x00000000003f7886 */ /* 0x000fe20000000000 */
[----:B------:R-:W-:Y:S01]  /*03c0*/  IMAD.IADD R0, R5, 0x1, -R0 ;  /* 0x0000000105007824 */ /* 0x000fe200078e0a00 */
[----:B------:R-:W0:Y:S01]  /*03d0*/  @P3 LDC R17, c[0x0][0x10] ;  /* 0x00000400ff113b82 */ /* 0x000e220000000800 */
[----:B------:R-:W-:Y:S01]  /*03e0*/  VOTEU.ALL UP1, P0 ;  /* 0x00000000003f7886 */ /* 0x000fe20000020000 */
[----:B--2---:R-:W-:Y:S01]  /*03f0*/  @P3 IMAD.MOV.U32 R6, RZ, RZ, R3 ;  /* 0x000000ffff063224 */ /* 0x004fe200078e0003 */
[----:B------:R-:W-:Y:S01]  /*0400*/  @!UP0 UMOV UR6, 0x400 ;  /* 0x0000040000068882 */ /* 0x000fe20000000000 */
[----:B------:R-:W-:-:S04]  /*0410*/  @!UP0 UIADD3 UR4, -UR4, 0x100000, URZ ;  /* 0x0010000004048890 */ /* 0x000fc8000fffe13f */
[----:B------:R-:W-:Y:S02]  /*0420*/  @!UP0 USHF.L.U32 UR5, UR4, 0xb, URZ ;  /* 0x0000000b04058899 */ /* 0x000fe4000800063f */
[----:B------:R-:W-:Y:S01]  /*0430*/  @!UP0 USHF.L.U32 UR4, UR4, 0x1, URZ ;  /* 0x0000000104048899 */ /* 0x000fe2000800063f */
[----:B------:R-:W-:Y:S02]  /*0440*/  @P3 IMAD.MOV.U32 R7, RZ, RZ, RZ ;  /* 0x000000ffff073224 */ /* 0x000fe400078e00ff */
[----:B------:R-:W-:Y:S01]  /*0450*/  IMAD.MOV.U32 R5, RZ, RZ, RZ ;  /* 0x000000ffff057224 */ /* 0x000fe200078e00ff */
[----:B------:R-:W1:Y:S01]  /*0460*/  @!UP0 S2UR UR7, SR_CgaCtaId ;  /* 0x00000000000789c3 */ /* 0x000e620000008800 */
[----:B------:R-:W-:-:S07]  /*0470*/  @P3 IMAD.MOV.U32 R11, RZ, RZ, RZ ;  /* 0x000000ffff0b3224 */ /* 0x000fce00078e00ff */
[----:B------:R-:W2:Y:S01]  /*0480*/  @!P3 LDC R9, c[0x0][0xc] ;  /* 0x00000300ff09bb82 */ /* 0x000ea20000000800 */
[----:B0-----:R-:W-:-:S04]  /*0490*/  @P3 IMAD.WIDE.U32 R16, R4, R17, R6 ;  /* 0x0000001104103225 */ /* 0x001fc800078e0006 */
[----:B------:R-:W-:Y:S01]  /*04a0*/  @P3 IMAD.IADD R17, R17, 0x1, R11 ;  /* 0x0000000111113824 */ /* 0x000fe200078e020b */
[----:B-1----:R-:W-:Y:S01]  /*04b0*/  @!UP0 ULEA UR6, UR7, UR6, 0x18 ;  /* 0x0000000607068291 */ /* 0x002fe2000f8ec03f */
[----:B------:R-:W-:Y:S01]  /*04c0*/  VOTEU.ALL UP0, P0 ;  /* 0x00000000003f7886 */ /* 0x000fe20000000000 */
[----:B------:R-:W-:-:S04]  /*04d0*/  ISETP.NE.AND P0, PT, R0, 0x3, PT ;  /* 0x000000030000780c */ /* 0x000fc80003f05270 */
[----:B------:R-:W-:Y:S01]  /*04e0*/  ISETP.EQ.OR P0, PT, R0, RZ, !P0 ;  /* 0x000000ff0000720c */ /* 0x000fe20004702670 */
[----:B--2---:R-:W-:-:S03]  /*04f0*/  @!P3 IMAD.WIDE.U32 R6, R9, R3, R4 ;  /* 0x000000030906b225 */ /* 0x004fc600078e0004 */
[C---:B------:R-:W-:Y:S01]  /*0500*/  ISETP.EQ.AND P0, PT, R8.reuse, RZ, P0 ;  /* 0x000000ff0800720c */ /* 0x040fe20000702270 */
[----:B------:R-:W-:Y:S01]  /*0510*/  VIADD R8, R8, 0xffffffff ;  /* 0xffffffff08087836 */ /* 0x000fe20000000000 */
[----:B------:R-:W0:Y:S02]  /*0520*/  FENCE.VIEW.ASYNC.S ;  /* 0x00000000000073c6 */ /* 0x000e240000000000 */
[----:B0-----:R0:W3:Y:S01]  /*0530*/  @!UP0 SYNCS.EXCH.64 URZ, [UR6+0x50], UR4 ;  /* 0x00005004063f85b2 */ /* 0x0010e20008000100 */
[----:B------:R-:W-:Y:S01]  /*0540*/  @!P3 IMAD.MOV.U32 R16, RZ, RZ, R6 ;  /* 0x000000ffff10b224 */ /* 0x000fe200078e0006 */
[----:B------:R-:W-:Y:S01]  /*0550*/  SEL R19, RZ, 0x1, !P0 ;  /* 0x00000001ff137807 */ /* 0x000fe20004000000 */
[----:B------:R-:W-:Y:S01]  /*0560*/  @!P3 IMAD.MOV.U32 R17, RZ, RZ, R7 ;  /* 0x000000ffff11b224 */ /* 0x000fe200078e0007 */
[----:B------:R-:W-:-:S04]  /*0570*/  ISETP.GE.U32.AND P1, PT, R8, 0x2, PT ;  /* 0x000000020800780c */ /* 0x000fc80003f26070 */
[----:B------:R-:W-:Y:S01]  /*0580*/  SEL R19, R19, 0x2, P1 ;  /* 0x0000000213137807 */ /* 0x000fe20000800000 */
[----:B------:R0:W3:Y:S01]  /*0590*/  @!UP1 SYNCS.EXCH.64 URZ, [UR6+0x58], UR4 ;  /* 0x00005804063f95b2 */ /* 0x0000e20008000100 */
[----:B------:R-:W-:Y:S01]  /*05a0*/  NOP ;  /* 0x0000000000007918 */ /* 0x000fe20000000000 */
[----:B---34-:R-:W-:Y:S06]  /*05b0*/  BAR.SYNC.DEFER_BLOCKING 0x0 ;  /* 0x0000000000007b1d */ /* 0x018fec0000010000 */
[----:B------:R-:W-:Y:S05]  /*05c0*/  @!P2 BRA `(.L_x_3) ;  /* 0x000000a00078a947 */ /* 0x000fea0003800000 */
[----:B------:R-:W-:-:S13]  /*05d0*/  ISETP.GT.U32.AND P0, PT, R8, 0x1, PT ;  /* 0x000000010800780c */ /* 0x000fda0003f04070 */
[----:B0-----:R-:W-:Y:S05]  /*05e0*/  @P0 EXIT ;  /* 0x000000000000094d */ /* 0x001fea0003800000 */
[----:B------:R-:W-:Y:S01]  /*05f0*/  ULDC.64 UR4, c[0x0][0x650] ;  /* 0x0001940000047ab9 */ /* 0x000fe20000000a00 */
[----:B------:R-:W-:Y:S01]  /*0600*/  PRMT R0, RZ, 0x7610, R0 ;  /* 0x00007610ff007816 */ /* 0x000fe20000000000 */
[----:B------:R-:W-:Y:S01]  /*0610*/  IMAD.MOV.U32 R152, RZ, RZ, -0x1 ;  /* 0xffffffffff987424 */ /* 0x000fe200078e00ff */
[----:B------:R-:W-:Y:S01]  /*0620*/  ISETP.GE.U32.AND P0, PT, R16, UR4, PT ;  /* 0x0000000410007c0c */ /* 0x000fe2000bf06070 */
[----:B------:R-:W-:Y:S02]  /*0630*/  IMAD.MOV.U32 R153, RZ, RZ, -0x1 ;  /* 0xffffffffff997424 */ /* 0x000fe400078e00ff */
[----:B------:R-:W-:Y:S01]  /*0640*/  IMAD.MOV.U32 R23, RZ, RZ, -0x1 ;  /* 0xffffffffff177424 */ /* 0x000fe200078e00ff */
[----:B------:R-:W-:-:S13]  /*0650*/  ISETP.GE.U32.AND.EX P0, PT, R17, UR5, PT, P0 ;  /* 0x0000000511007c0c */ /* 0x000fda000bf06100 */
[----:B------:R-:W-:Y:S05]  /*0660*/  @P0 BRA `(.L_x_4) ;  /* 0x0000000400540947 */ /* 0x000fea0003800000 */
[----:B------:R-:W0:Y:S01]  /*0670*/  LDC.64 R14, c[0x0][0x628] ;  /* 0x00018a00ff0e7b82 */ /* 0x000e220000000a00 */
[----:B------:R-:W-:Y:S02]  /*0680*/  IMAD.MOV.U32 R6, RZ, RZ, R16 ;  /* 0x000000ffff067224 */ /* 0x000fe400078e0010 */
[----:B------:R-:W-:-:S05]  /*0690*/  IMAD.MOV.U32 R7, RZ, RZ, R17 ;  /* 0x000000ffff077224 */ /* 0x000fca00078e0011 */
[----:B------:R-:W1:Y:S08]  /*06a0*/  LDC R0, c[0x0][0x630] ;  /* 0x00018c00ff007b82 */ /* 0x000e700000000800 */
[----:B------:R-:W2:Y:S01]  /*06b0*/  LDC.64 R20, c[0x0][0x620] ;  /* 0x00018800ff147b82 */ /* 0x000ea20000000a00 */
[----:B0-----:R-:W-:-:S04]  /*06c0*/  ISETP.NE.U32.AND P0, PT, R14, RZ, PT ;  /* 0x000000ff0e00720c */ /* 0x001fc80003f05070 */
[----:B------:R-:W-:-:S13]  /*06d0*/  ISETP.NE.AND.EX P0, PT, R15, RZ, PT, P0 ;  /* 0x000000ff0f00720c */ /* 0x000fda0003f05300 */
[----:B-12---:R-:W-:Y:S05]  /*06e0*/  @!P0 BRA `(.L_x_5) ;  /* 0x0000000000288947 */ /* 0x006fea0003800000 */
[----:B------:R-:W0:Y:S02]  /*06f0*/  LDC R11, c[0x0][0x634] ;  /* 0x00018d00ff0b7b82 */ /* 0x000e240000000800 */
[----:B0-----:R-:W-:-:S05]  /*0700*/  IADD3 R11, P0, R16, R11, RZ ;  /* 0x0000000b100b7210 */ /* 0x001fca0007f1e0ff */
[----:B------:R-:W-:-:S04]  /*0710*/  IMAD.X R13, RZ, RZ, R17, P0 ;  /* 0x000000ffff0d7224 */ /* 0x000fc800000e0611 */
[----:B------:R-:W-:-:S04]  /*0720*/  IMAD.WIDE.U32 R6, R13, R14, RZ ;  /* 0x0000000e0d067225 */ /* 0x000fc800078e00ff */
[----:B------:R-:W-:-:S04]  /*0730*/  IMAD.WIDE.U32 R8, P0, R11, R15, R6 ;  /* 0x0000000f0b087225 */ /* 0x000fc80007800006 */
[----:B------:R-:W-:-:S04]  /*0740*/  IMAD.WIDE.U32 R6, R11, R14, RZ ;  /* 0x0000000e0b067225 */ /* 0x000fc800078e00ff */
[----:B------:R-:W-:Y:S01]  /*0750*/  IMAD.X R11, RZ, RZ, RZ, P0 ;  /* 0x000000ffff0b7224 */ /* 0x000fe200000e06ff */
[----:B------:R-:W-:Y:S01]  /*0760*/  IADD3 RZ, P0, R7, R8, RZ ;  /* 0x0000000807ff7210 */ /* 0x000fe20007f1e0ff */
[----:B------:R-:W-:-:S04]  /*0770*/  IMAD.MOV.U32 R10, RZ, RZ, R9 ;  /* 0x000000ffff0a7224 */ /* 0x000fc800078e0009 */
[----:B------:R-:W-:-:S08]  /*0780*/  IMAD.WIDE.U32.X R6, R13, R15, R10, P0 ;  /* 0x0000000f0d067225 */ /* 0x000fd000000e040a */
.L_x_5:
[-CC-:B------:R-:W-:Y:S01]  /*0790*/  SHF.R.U64 R23, R6, R0.reuse, R7.reuse ;  /* 0x0000000006177219 */ /* 0x180fe20000001207 */
[----:B------:R-:W0:Y:S01]  /*07a0*/  LDC R10, c[0x0][0x618] ;  /* 0x00018600ff0a7b82 */ /* 0x000e220000000800 */
[----:B------:R-:W-:Y:S01]  /*07b0*/  SHF.R.U32.HI R5, RZ, R0, R7 ;  /* 0x00000000ff057219 */ /* 0x000fe20000011607 */
[----:B------:R-:W-:Y:S01]  /*07c0*/  ULDC UR4, c[0x0][0x150] ;  /* 0x0000540000047ab9 */ /* 0x000fe20000000800 */
[----:B------:R-:W-:Y:S02]  /*07d0*/  IADD3 R9, P0, RZ, -R23, RZ ;  /* 0x80000017ff097210 */ /* 0x000fe40007f1e0ff */
[----:B------:R-:W-:-:S03]  /*07e0*/  I2FP.F32.U32 R0, R4 ;  /* 0x0000000400007245 */ /* 0x000fc60000201000 */
[----:B------:R-:W1:Y:S01]  /*07f0*/  LDC.64 R28, c[0x0][0x640] ;  /* 0x00019000ff1c7b82 */ /* 0x000e620000000a00 */
[----:B------:R-:W-:Y:S02]  /*0800*/  IMAD.X R11, RZ, RZ, ~R5, P0 ;  /* 0x000000ffff0b7224 */ /* 0x000fe400000e0e05 */
[----:B------:R-:W-:Y:S01]  /*0810*/  FMUL R0, R0, UR4 ;  /* 0x0000000400007c20 */ /* 0x000fe20008400000 */
[----:B------:R-:W-:Y:S01]  /*0820*/  IMAD.WIDE.U32 R6, R9, R20, R16 ;  /* 0x0000001409067225 */ /* 0x000fe200078e0010 */
[----:B------:R-:W-:-:S03]  /*0830*/  ULDC UR4, c[0x0][0x154] ;  /* 0x0000550000047ab9 */ /* 0x000fc60000000800 */
[----:B------:R-:W-:Y:S01]  /*0840*/  IMAD R8, R11, R20, RZ ;  /* 0x000000140b087224 */ /* 0x000fe200078e02ff */
[----:B------:R-:W2:Y:S01]  /*0850*/  LDC R5, c[0x0][0x144] ;  /* 0x00005100ff057b82 */ /* 0x000ea20000000800 */
[----:B------:R-:W3:Y:S02]  /*0860*/  F2I.U32.TRUNC.NTZ R0, R0 ;  /* 0x0000000000007305 */ /* 0x000ee4000020f000 */
[----:B------:R-:W-:-:S04]  /*0870*/  IMAD R9, R9, R21, R8 ;  /* 0x0000001509097224 */ /* 0x000fc800078e0208 */
[----:B------:R-:W-:Y:S01]  /*0880*/  IMAD.IADD R7, R7, 0x1, R9 ;  /* 0x0000000107077824 */ /* 0x000fe200078e0209 */
[----:B------:R-:W4:Y:S01]  /*0890*/  LDC R12, c[0x0][0x608] ;  /* 0x00018200ff0c7b82 */ /* 0x000f220000000800 */
[----:B------:R-:W-:-:S03]  /*08a0*/  IMAD.MOV.U32 R9, RZ, RZ, -0x1 ;  /* 0xffffffffff097424 */ /* 0x000fc600078e00ff */
[-CC-:B0-----:R-:W-:Y:S02]  /*08b0*/  SHF.R.U64 R20, R6, R10.reuse, R7.reuse ;  /* 0x0000000a06147219 */ /* 0x181fe40000001207 */
[----:B------:R-:W-:Y:S02]  /*08c0*/  I2FP.F32.U32 R6, R3 ;  /* 0x0000000300067245 */ /* 0x000fe40000201000 */
[----:B------:R-:W0:Y:S01]  /*08d0*/  LDC R26, c[0x0][0x658] ;  /* 0x00019600ff1a7b82 */ /* 0x000e220000000800 */
[----:B-1----:R-:W-:Y:S01]  /*08e0*/  ISETP.NE.U32.AND P0, PT, R28, RZ, PT ;  /* 0x000000ff1c00720c */ /* 0x002fe20003f05070 */
[----:B---3--:R-:W-:Y:S01]  /*08f0*/  IMAD.MOV R8, RZ, RZ, -R0 ;  /* 0x000000ffff087224 */ /* 0x008fe200078e0a00 */
[----:B------:R-:W-:Y:S01]  /*0900*/  SHF.R.U32.HI R7, RZ, R10, R7 ;  /* 0x0000000aff077219 */ /* 0x000fe20000011607 */
[----:B------:R-:W-:Y:S01]  /*0910*/  FMUL R6, R6, UR4 ;  /* 0x0000000406067c20 */ /* 0x000fe20008400000 */
[----:B------:R-:W-:-:S03]  /*0920*/  ISETP.NE.AND.EX P0, PT, R29, RZ, PT, P0 ;  /* 0x000000ff1d00720c */ /* 0x000fc60003f05300 */
[----:B------:R-:W1:Y:S01]  /*0930*/  LDC R14, c[0x0][0x148] ;  /* 0x00005200ff0e7b82 */ /* 0x000e620000000800 */
[----:B--2---:R-:W-:-:S07]  /*0940*/  IMAD R0, R5, R8, R4 ;  /* 0x0000000805007224 */ /* 0x004fce00078e0204 */
[----:B------:R-:W2:Y:S01]  /*0950*/  LDC R24, c[0x0][0x600] ;  /* 0x00018000ff187b82 */ /* 0x000ea20000000800 */
[-CC-:B----4-:R-:W-:Y:S02]  /*0960*/  SHF.R.U64 R30, R20, R12.reuse, R7.reuse ;  /* 0x0000000c141e7219 */ /* 0x190fe40000001207 */
[----:B------:R-:W-:Y:S01]  /*0970*/  SHF.R.U32.HI R5, RZ, R12, R7 ;  /* 0x0000000cff057219 */ /* 0x000fe20000011607 */
[----:B------:R-:W-:Y:S01]  /*0980*/  IMAD.MOV.U32 R7, RZ, RZ, 0x1 ;  /* 0x00000001ff077424 */ /* 0x000fe200078e00ff */
[----:B------:R3:W4:Y:S03]  /*0990*/  F2I.U32.TRUNC.NTZ R12, R6 ;  /* 0x00000006000c7305 */ /* 0x000726000020f000 */
[----:B------:R-:W1:Y:S01]  /*09a0*/  LDC R15, c[0x0][0x648] ;  /* 0x00019200ff0f7b82 */ /* 0x000e620000000800 */
[-C--:B0-----:R-:W-:Y:S02]  /*09b0*/  SHF.L.U32 R4, R9, R26.reuse, RZ ;  /* 0x0000001a09047219 */ /* 0x081fe400000006ff */
[----:B------:R-:W-:-:S02]  /*09c0*/  SHF.R.U64 R32, R30, R26, R5 ;  /* 0x0000001a1e207219 */ /* 0x000fc40000001205 */
[----:B------:R-:W-:Y:S02]  /*09d0*/  LOP3.LUT R11, RZ, R4, RZ, 0x33, !PT ;  /* 0x00000004ff0b7212 */ /* 0x000fe400078e33ff */
[-C--:B------:R-:W-:Y:S01]  /*09e0*/  SHF.R.U32.HI R5, RZ, R26.reuse, R5 ;  /* 0x0000001aff057219 */ /* 0x080fe20000011605 */
[----:B------:R-:W0:Y:S01]  /*09f0*/  LDC R21, c[0x0][0x638] ;  /* 0x00018e00ff157b82 */ /* 0x000e220000000800 */
[----:B------:R-:W-:Y:S01]  /*0a00*/  SHF.L.U32 R10, R7, R26, RZ ;  /* 0x0000001a070a7219 */ /* 0x000fe200000006ff */
[----:B------:R-:W-:-:S06]  /*0a10*/  IMAD.MOV.U32 R4, RZ, RZ, R32 ;  /* 0x000000ffff047224 */ /* 0x000fcc00078e0020 */
[----:B------:R-:W0:Y:S01]  /*0a20*/  LDC R152, c[0x0][0x610] ;  /* 0x00018400ff987b82 */ /* 0x000e220000000800 */
[----:B---34-:R-:W-:Y:S05]  /*0a30*/  @!P0 BRA `(.L_x_6) ;  /* 0x0000000000288947 */ /* 0x018fea0003800000 */
[----:B------:R-:W3:Y:S02]  /*0a40*/  LDC R9, c[0x0][0x64c] ;  /* 0x00019300ff097b82 */ /* 0x000ee40000000800 */
[----:B---3--:R-:W-:-:S05]  /*0a50*/  IADD3 R9, P0, R32, R9, RZ ;  /* 0x0000000920097210 */ /* 0x008fca0007f1e0ff */
        /* <DEDUP_REMOVED lines=8> */
.L_x_6:
[----:B-1----:R-:W-:Y:S01]  /*0ae0*/  SHF.R.U64 R4, R4, R15, R5 ;  /* 0x0000000f04047219 */ /* 0x002fe20000001205 */
[----:B--2---:R-:W-:Y:S01]  /*0af0*/  VIADD R5, R24, 0xffffffff ;  /* 0xffffffff18057836 */ /* 0x004fe20000000000 */
[----:B------:R-:W-:Y:S01]  /*0b00*/  LOP3.LUT R11, R30, R11, RZ, 0xc0, !PT ;  /* 0x0000000b1e0b7212 */ /* 0x000fe200078ec0ff */
[----:B------:R-:W-:Y:S02]  /*0b10*/  IMAD.MOV R12, RZ, RZ, -R12 ;  /* 0x000000ffff0c7224 */ /* 0x000fe400078e0a0c */
[----:B------:R-:W-:Y:S01]  /*0b20*/  IMAD.MOV R6, RZ, RZ, -R4 ;  /* 0x000000ffff067224 */ /* 0x000fe200078e0a04 */
[----:B------:R-:W-:Y:S01]  /*0b30*/  LOP3.LUT R5, R20, R5, RZ, 0xc0, !PT ;  /* 0x0000000514057212 */ /* 0x000fe200078ec0ff */
[----:B------:R-:W-:Y:S02]  /*0b40*/  @P3 IMAD R0, R14, R12, R3 ;  /* 0x0000000c0e003224 */ /* 0x000fe400078e0203 */
[----:B------:R-:W-:Y:S02]  /*0b50*/  IMAD R11, R10, R4, R11 ;  /* 0x000000040a0b7224 */ /* 0x000fe400078e020b */
[----:B0-----:R-:W-:-:S02]  /*0b60*/  IMAD R3, R6, R21, R32 ;  /* 0x0000001506037224 */ /* 0x001fc400078e0220 */
[----:B------:R-:W-:Y:S02]  /*0b70*/  IMAD R152, R11, R152, R0 ;  /* 0x000000980b987224 */ /* 0x000fe400078e0200 */
[----:B------:R-:W-:Y:S02]  /*0b80*/  IMAD R3, R3, R24, R5 ;  /* 0x0000001803037224 */ /* 0x000fe400078e0205 */
[----:B------:R-:W-:-:S03]  /*0b90*/  IMAD.MOV.U32 R0, RZ, RZ, 0x1 ;  /* 0x00000001ff007424 */ /* 0x000fc600078e00ff */
[----:B------:R-:W-:Y:S02]  /*0ba0*/  SEL R153, R3, R152, !P3 ;  /* 0x0000009803997207 */ /* 0x000fe40005800000 */
[----:B------:R-:W-:-:S07]  /*0bb0*/  SEL R152, R152, R3, !P3 ;  /* 0x0000000398987207 */ /* 0x000fce0005800000 */
.L_x_4:
[----:B------:R-:W-:-:S08]  /*0bc0*/  NOP ;  /* 0x0000000000007918 */ /* 0x000fd00000000000 */
[----:B------:R-:W0:Y:S02]  /*0bd0*/  USETMAXREG.TRY_ALLOC.CTAPOOL UP0, 0xe8 ;  /* 0x000000e8000079c8 */ /* 0x000e240008000600 */
[----:B0-----:R-:W-:-:S13]  /*0be0*/  PLOP3.LUT P0, PT, PT, PT, UP0, 0x80, 0x0 ;  /* 0x000000000000781c */ /* 0x001fda0003f0f008 */
[----:B------:R-:W-:Y:S05]  /*0bf0*/  @!P0 BRA `(.L_x_4) ;  /* 0xfffffffc00f08947 */ /* 0x000fea000383ffff */
[----:B------:R-:W-:Y:S01]  /*0c00*/  ULDC.64 UR4, c[0x0][0x598] ;  /* 0x0001660000047ab9 */ /* 0x000fe20000000a00 */
[----:B------:R-:W-:Y:S01]  /*0c10*/  ULDC.64 UR36, c[0x0][0x208] ;  /* 0x0000820000247ab9 */ /* 0x000fe20000000a00 */
[----:B------:R-:W-:-:S04]  /*0c20*/  ISETP.NE.U32.AND P0, PT, RZ, UR4, PT ;  /* 0x00000004ff007c0c */ /* 0x000fc8000bf05070 */
[----:B------:R-:W-:-:S13]  /*0c30*/  ISETP.NE.AND.EX P0, PT, RZ, UR5, PT, P0 ;  /* 0x00000005ff007c0c */ /* 0x000fda000bf05300 */
[----:B------:R-:W-:Y:S05]  /*0c40*/  @!P0 BRA `(.L_x_7) ;  /* 0x00000000001c8947 */ /* 0x000fea0003800000 */
[----:B------:R-:W0:Y:S02]  /*0c50*/  LDC.64 R4, c[0x0][0x598] ;  /* 0x00016600ff047b82 */ /* 0x000e240000000a00 */
[----:B0-----:R-:W2:Y:S02]  /*0c60*/  LDG.E.64 R4, desc[UR36][R4.64] ;  /* 0x0000002404047981 */ /* 0x001ea4000c1e1b00 */
[----:B--2---:R-:W-:-:S04]  /*0c70*/  ISETP.NE.U32.AND P0, PT, R4, RZ, PT ;  /* 0x000000ff0400720c */ /* 0x004fc80003f05070 */
[----:B------:R-:W-:-:S13]  /*0c80*/  ISETP.NE.AND.EX P0, PT, R5, RZ, PT, P0 ;  /* 0x000000ff0500720c */ /* 0x000fda0003f05300 */
[----:B------:R-:W-:Y:S05]  /*0c90*/  @!P0 BRA `(.L_x_7) ;  /* 0x0000000000088947 */ /* 0x000fea0003800000 */
[----:B------:R0:W5:Y:S01]  /*0ca0*/  LD.E R154, desc[UR36][R4.64] ;  /* 0x00000024049a7980 */ /* 0x000162000c101900 */
[----:B------:R-:W-:Y:S05]  /*0cb0*/  BRA `(.L_x_8) ;  /* 0x0000000000247947 */ /* 0x000fea0003800000 */
.L_x_7:
[----:B------:R-:W-:Y:S02]  /*0cc0*/  ULDC.64 UR4, c[0x0][0x588] ;  /* 0x0001620000047ab9 */ /* 0x000fe40000000a00 */
[----:B------:R-:W-:-:S04]  /*0cd0*/  ISETP.NE.U32.AND P0, PT, RZ, UR4, PT ;  /* 0x00000004ff007c0c */ /* 0x000fc8000bf05070 */
[----:B------:R-:W-:-:S13]  /*0ce0*/  ISETP.NE.AND.EX P0, PT, RZ, UR5, PT, P0 ;  /* 0x00000005ff007c0c */ /* 0x000fda000bf05300 */
[----:B------:R-:W-:Y:S05]  /*0cf0*/  @!P0 BRA `(.L_x_9) ;  /* 0x00000000000c8947 */ /* 0x000fea0003800000 */
[----:B------:R-:W0:Y:S02]  /*0d00*/  LDC.64 R154, c[0x0][0x588] ;  /* 0x00016200ff9a7b82 */ /* 0x000e240000000a00 */
[----:B0-----:R1:W5:Y:S01]  /*0d10*/  LDG.E R154, desc[UR36][R154.64] ;  /* 0x000000249a9a7981 */ /* 0x001362000c1e1900 */
[----:B------:R-:W-:Y:S05]  /*0d20*/  BRA `(.L_x_8) ;  /* 0x0000000000087947 */ /* 0x000fea0003800000 */
.L_x_9:
[----:B------:R-:W-:Y:S02]  /*0d30*/  ULDC UR4, c[0x0][0x580] ;  /* 0x0001600000047ab9 */ /* 0x000fe40000000800 */
[----:B------:R-:W-:-:S07]  /*0d40*/  IMAD.U32 R154, RZ, RZ, UR4 ;  /* 0x00000004ff9a7e24 */ /* 0x000fce000f8e00ff */
.L_x_8:
[----:B------:R-:W-:Y:S02]  /*0d50*/  ULDC.64 UR4, c[0x0][0x5a0] ;  /* 0x0001680000047ab9 */ /* 0x000fe40000000a00 */
[----:B------:R-:W-:-:S04]  /*0d60*/  ISETP.NE.U32.AND P0, PT, RZ, UR4, PT ;  /* 0x00000004ff007c0c */ /* 0x000fc8000bf05070 */
[----:B------:R-:W-:-:S13]  /*0d70*/  ISETP.NE.AND.EX P0, PT, RZ, UR5, PT, P0 ;  /* 0x00000005ff007c0c */ /* 0x000fda000bf05300 */
[----:B------:R-:W-:Y:S05]  /*0d80*/  @!P0 BRA `(.L_x_10) ;  /* 0x00000000001c8947 */ /* 0x000fea0003800000 */
[----:B0-----:R-:W0:Y:S02]  /*0d90*/  LDC.64 R4, c[0x0][0x5a0] ;  /* 0x00016800ff047b82 */ /* 0x001e240000000a00 */
[----:B0-----:R-:W2:Y:S02]  /*0da0*/  LDG.E.64 R4, desc[UR36][R4.64] ;  /* 0x0000002404047981 */ /* 0x001ea4000c1e1b00 */
[----:B--2---:R-:W-:-:S04]  /*0db0*/  ISETP.NE.U32.AND P0, PT, R4, RZ, PT ;  /* 0x000000ff0400720c */ /* 0x004fc80003f05070 */
[----:B------:R-:W-:-:S13]  /*0dc0*/  ISETP.NE.AND.EX P0, PT, R5, RZ, PT, P0 ;  /* 0x000000ff0500720c */ /* 0x000fda0003f05300 */
[----:B------:R-:W-:Y:S05]  /*0dd0*/  @!P0 BRA `(.L_x_10) ;  /* 0x0000000000088947 */ /* 0x000fea0003800000 */
[----:B-1----:R0:W5:Y:S01]  /*0de0*/  LD.E R155, desc[UR36][R4.64] ;  /* 0x00000024049b7980 */ /* 0x002162000c101900 */
[----:B------:R-:W-:Y:S05]  /*0df0*/  BRA `(.L_x_11) ;  /* 0x0000000000247947 */ /* 0x000fea0003800000 */
.L_x_10:
[----:B------:R-:W-:Y:S02]  /*0e00*/  ULDC.64 UR4, c[0x0][0x590] ;  /* 0x0001640000047ab9 */ /* 0x000fe40000000a00 */
[----:B------:R-:W-:-:S04]  /*0e10*/  ISETP.NE.U32.AND P0, PT, RZ, UR4, PT ;  /* 0x00000004ff007c0c */ /* 0x000fc8000bf05070 */
[----:B------:R-:W-:-:S13]  /*0e20*/  ISETP.NE.AND.EX P0, PT, RZ, UR5, PT, P0 ;  /* 0x00000005ff007c0c */ /* 0x000fda000bf05300 */
[----:B------:R-:W-:Y:S05]  /*0e30*/  @!P0 BRA `(.L_x_12) ;  /* 0x00000000000c8947 */ /* 0x000fea0003800000 */
[----:B0-----:R-:W1:Y:S02]  /*0e40*/  LDC.64 R4, c[0x0][0x590] ;  /* 0x00016400ff047b82 */ /* 0x001e640000000a00 */
[----:B-1----:R1:W5:Y:S01]  /*0e50*/  LDG.E R155, desc[UR36][R4.64] ;  /* 0x00000024049b7981 */ /* 0x002362000c1e1900 */
[----:B------:R-:W-:Y:S05]  /*0e60*/  BRA `(.L_x_11) ;  /* 0x0000000000087947 */ /* 0x000fea0003800000 */
.L_x_12:
[----:B------:R-:W-:Y:S02]  /*0e70*/  ULDC UR4, c[0x0][0x584] ;  /* 0x0001610000047ab9 */ /* 0x000fe40000000800 */
[----:B-1----:R-:W-:-:S07]  /*0e80*/  IMAD.U32 R155, RZ, RZ, UR4 ;  /* 0x00000004ff9b7e24 */ /* 0x002fce000f8e00ff */
.L_x_11:
[----:B------:R-:W-:-:S13]  /*0e90*/  LOP3.LUT P0, RZ, R0, 0xff, RZ, 0xc0, !PT ;  /* 0x000000ff00ff7812 */ /* 0x000fda000780c0ff */
[----:B------:R-:W-:Y:S05]  /*0ea0*/  @!P0 EXIT ;  /* 0x000000000000894d */ /* 0x000fea0003800000 */
[----:B------:R-:W-:Y:S01]  /*0eb0*/  ULDC UR4, c[0x0][0x28c] ;  /* 0x0000a30000047ab9 */ /* 0x000fe20000000800 */
[----:B------:R-:W-:Y:S01]  /*0ec0*/  LOP3.LUT R166, R19, 0x1, RZ, 0xfc, !PT ;  /* 0x0000000113a67812 */ /* 0x000fe200078efcff */
[----:B------:R-:W-:Y:S01]  /*0ed0*/  UIADD3 UR4, UR4, 0x1f, URZ ;  /* 0x0000001f04047890 */ /* 0x000fe2000fffe03f */
[----:B------:R-:W-:Y:S01]  /*0ee0*/  UMOV UR38, URZ ;  /* 0x0000003f00267c82 */ /* 0x000fe20008000000 */
[----:B------:R-:W-:Y:S02]  /*0ef0*/  UMOV UR39, URZ ;  /* 0x0000003f00277c82 */ /* 0x000fe40008000000 */
[----:B------:R-:W-:-:S04]  /*0f00*/  USHF.R.S32.HI UR5, URZ, 0x1f, UR4 ;  /* 0x0000001f3f057899 */ /* 0x000fc80008011404 */
[----:B------:R-:W-:-:S04]  /*0f10*/  ULEA.HI UR5, UR5, UR4, URZ, 0x5 ;  /* 0x0000000405057291 */ /* 0x000fc8000f8f283f */
[----:B------:R-:W-:-:S12]  /*0f20*/  USHF.R.S32.HI UR40, URZ, 0x5, UR5 ;  /* 0x000000053f287899 */ /* 0x000fd80008011405 */
.L_x_284:
[----:B------:R-:W-:Y:S01]  /*0f30*/  LOP3.LUT R0, R18, 0x80, RZ, 0xc0, !PT ;  /* 0x0000008012007812 */ /* 0x000fe200078ec0ff */
[----:B--2---:R-:W2:Y:S01]  /*0f40*/  S2UR UR7, SR_CgaCtaId ;  /* 0x00000000000779c3 */ /* 0x004ea20000008800 */
[----:B------:R-:W-:Y:S02]  /*0f50*/  UMOV UR6, 0x400 ;  /* 0x0000040000067882 */ /* 0x000fe40000000000 */
[----:B------:R-:W-:-:S06]  /*0f60*/  SHF.R.U32.HI R0, RZ, 0x7, R0 ;  /* 0x00000007ff007819 */ /* 0x000fcc0000011600 */
[----:B------:R-:W3:Y:S01]  /*0f70*/  SHFL.IDX PT, R0, R0, RZ, 0x1f ;  /* 0x00001fff00007589 */ /* 0x000ee200000e0000 */
[----:B--2---:R-:W-:Y:S01]  /*0f80*/  ULEA UR42, UR7, UR6, 0x18 ;  /* 0x00000006072a7291 */ /* 0x004fe2000f8ec03f */
[----:B---3--:R-:W-:-:S13]  /*0f90*/  R2UR UR4, R0 ;  /* 0x00000000000472ca */ /* 0x008fda00000e0000 */
[----:B------:R-:W-:-:S04]  /*0fa0*/  ULEA.HI UR5, UR4, UR4, URZ, 0x1 ;  /* 0x0000000404057291 */ /* 0x000fc8000f8f083f */
[----:B------:R-:W-:-:S04]  /*0fb0*/  ULOP3.LUT UR5, UR5, 0x7fffe, URZ, 0xc0, !UPT ;  /* 0x0007fffe05057892 */ /* 0x000fc8000f8ec03f */
[----:B------:R-:W-:-:S03]  /*0fc0*/  UIADD3 UR5, UR4, -UR5, URZ ;  /* 0x8000000504057290 */ /* 0x000fc6000fffe03f */
[----:B------:R-:W-:Y:S01]  /*0fd0*/  ULDC UR4, c[0x0][0x28c] ;  /* 0x0000a30000047ab9 */ /* 0x000fe20000000800 */
[----:B------:R-:W-:Y:S01]  /*0fe0*/  ULEA UR5, UR5, UR42, 0xd ;  /* 0x0000002a05057291 */ /* 0x000fe2000f8e683f */
[----:B------:R-:W-:-:S03]  /*0ff0*/  ISETP.LT.AND P0, PT, RZ, UR4, PT ;  /* 0x00000004ff007c0c */ /* 0x000fc6000bf01270 */
[----:B------:R-:W-:-:S04]  /*1000*/  UIADD3 UR5, UR5, 0x100, URZ ;  /* 0x0000010005057890 */ /* 0x000fc8000fffe03f */
[----:B------:R-:W-:-:S04]  /*1010*/  USHF.R.U32.HI UR5, URZ, 0x4, UR5 ;  /* 0x000000043f057899 */ /* 0x000fc80008011605 */
[----:B------:R-:W-:Y:S02]  /*1020*/  ULOP3.LUT UR41, UR5, 0x3fff, URZ, 0xc0, !UPT ;  /* 0x00003fff05297892 */ /* 0x000fe4000f8ec03f */
[----:B01--45:R-:W-:Y:S10]  /*1030*/  @P0 BRA `(.L_x_13) ;  /* 0x0000000000400947 */ /* 0x033ff40003800000 */
[----:B------:R-:W-:Y:S01]  /*1040*/  MOV R0, 0x0 ;  /* 0x0000000000007802 */ /* 0x000fe20000000f00 */
[----:B------:R-:W-:Y:S01]  /*1050*/  ULDC.64 UR4, c[0x4][0x68] ;  /* 0x01001a0000047ab9 */ /* 0x000fe20000000a00 */
[----:B------:R-:W-:Y:S01]  /*1060*/  ULDC.64 UR6, c[0x4][0x8] ;  /* 0x0100020000067ab9 */ /* 0x000fe20000000a00 */
[----:B01----:R-:W-:Y:S01]  /*1070*/  IMAD.U32 R4, RZ, RZ, UR4 ;  /* 0x00000004ff047e24 */ /* 0x003fe2000f8e00ff */
[----:B------:R0:W1:Y:S01]  /*1080*/  LDC.64 R14, c[0x4][R0] ;  /* 0x01000000000e7b82 */ /* 0x0000620000000a00 */
[----:B------:R-:W-:Y:S01]  /*1090*/  IMAD.U32 R5, RZ, RZ, UR5 ;  /* 0x00000005ff057e24 */ /* 0x000fe2000f8e00ff */
[----:B------:R-:W-:Y:S01]  /*10a0*/  ULDC.64 UR4, c[0x4][0x70] ;  /* 0x01001c0000047ab9 */ /* 0x000fe20000000a00 */
[----:B------:R-:W-:Y:S02]  /*10b0*/  IMAD.U32 R10, RZ, RZ, UR6 ;  /* 0x00000006ff0a7e24 */ /* 0x000fe4000f8e00ff */
[----:B------:R-:W-:Y:S02]  /*10c0*/  IMAD.U32 R6, RZ, RZ, UR4 ;  /* 0x00000004ff067e24 */ /* 0x000fe4000f8e00ff */
[----:B------:R-:W-:-:S02]  /*10d0*/  IMAD.U32 R7, RZ, RZ, UR5 ;  /* 0x00000005ff077e24 */ /* 0x000fc4000f8e00ff */
[----:B------:R-:W-:Y:S02]  /*10e0*/  IMAD.U32 R11, RZ, RZ, UR7 ;  /* 0x00000007ff0b7e24 */ /* 0x000fe4000f8e00ff */
[----:B------:R-:W-:Y:S02]  /*10f0*/  IMAD.MOV.U32 R8, RZ, RZ, 0x1e1 ;  /* 0x000001e1ff087424 */ /* 0x000fe400078e00ff */
[----:B------:R-:W-:Y:S02]  /*1100*/  IMAD.MOV.U32 R12, RZ, RZ, 0x1 ;  /* 0x00000001ff0c7424 */ /* 0x000fe400078e00ff */
[----:B0-----:R-:W-:-:S07]  /*1110*/  IMAD.MOV.U32 R13, RZ, RZ, RZ ;  /* 0x000000ffff0d7224 */ /* 0x001fce00078e00ff */
[----:B------:R-:W-:-:S07]  /*1120*/  LEPC R20, `(.L_x_13) ;  /* 0x000000001014794e */ /* 0x000fce0000000000 */
[----:B-1---5:R-:W-:Y:S05]  /*1130*/  CALL.ABS.NOINC R14 ;  /* 0x000000000e007343 */ /* 0x022fea0003c00000 */
.L_x_13:
[----:B------:R-:W-:-:S13]  /*1140*/  ISETP.NE.AND P0, PT, R166, 0x3, PT ;  /* 0x00000003a600780c */ /* 0x000fda0003f05270 */
[----:B------:R-:W-:Y:S05]  /*1150*/  @!P0 BRA `(.L_x_14) ;  /* 0x0000000000048947 */ /* 0x000fea0003800000 */
[----:B------:R-:W-:Y:S01]  /*1160*/  BPT.TRAP 0x1 ;  /* 0x000000040000795c */ /* 0x000fe20000300000 */
.L_x_14:
[----:B------:R-:W-:Y:S02]  /*1170*/  IMAD.U32 R3, RZ, RZ, UR39 ;  /* 0x00000027ff037e24 */ /* 0x000fe4000f8e00ff */
[----:B------:R-:W-:-:S03]  /*1180*/  IMAD.U32 R0, RZ, RZ, UR38 ;  /* 0x00000026ff007e24 */ /* 0x000fc6000f8e00ff */
[----:B------:R-:W-:Y:S02]  /*1190*/  LEA R3, R3, UR42, 0x3 ;  /* 0x0000002a03037c11 */ /* 0x000fe4000f8e18ff */
[----:B------:R-:W-:-:S04]  /*11a0*/  SHF.L.U32 R0, R0, 0x1f, RZ ;  /* 0x0000001f00007819 */ /* 0x000fc800000006ff */
[----:B------:R2:W3:Y:S01]  /*11b0*/  SYNCS.PHASECHK.TRANS64.TRYWAIT P1, [R3+URZ], R0 ;  /* 0x00000000030075a7 */ /* 0x0004e2000802017f */
[----:B------:R-:W-:Y:S05]  /*11c0*/  @!P0 BRA `(.L_x_15) ;  /* 0x0000000000048947 */ /* 0x000fea0003800000 */
[----:B------:R-:W-:Y:S01]  /*11d0*/  BPT.TRAP 0x1 ;  /* 0x000000040000795c */ /* 0x000fe20000300000 */
.L_x_15:
[----:B---3--:R-:W-:Y:S05]  /*11e0*/  @P1 BRA `(.L_x_16) ;  /* 0x0000000000081947 */ /* 0x008fea0003800000 */
[----:B------:R-:W3:Y:S02]  /*11f0*/  SYNCS.PHASECHK.TRANS64.TRYWAIT P1, [R3+URZ], R0 ;  /* 0x00000000030075a7 */ /* 0x000ee4000802017f */
[----:B---3--:R-:W-:Y:S05]  /*1200*/  @!P1 BRA `(.L_x_17) ;  /* 0x000000a800f89947 */ /* 0x008fea0003800000 */
.L_x_16:
[----:B------:R-:W-:-:S04]  /*1210*/  UISETP.LT.AND UP0, UPT, UR40, 0x1, UPT ;  /* 0x000000012800788c */ /* 0x000fc8000bf01270 */
[----:B------:R-:W-:-:S04]  /*1220*/  USEL UR4, UR40, 0x1, UP0 ;  /* 0x0000000128047887 */ /* 0x000fc80008000000 */
[----:B------:R-:W-:-:S06]  /*1230*/  UIADD3 UR4, UR40, -UR4, URZ ;  /* 0x8000000428047290 */ /* 0x000fcc000fffe03f */
[----:B--23--:R-:W-:Y:S01]  /*1240*/  IMAD.U32 R0, RZ, RZ, UR4 ;  /* 0x00000004ff007e24 */ /* 0x00cfe2000f8e00ff */
[----:B------:R-:W-:Y:S05]  /*1250*/  WARPSYNC.ALL ;  /* 0x0000000000007948 */ /* 0x000fea0003800000 */
[----:B------:R-:W-:Y:S01]  /*1260*/  ISETP.GE.AND P1, PT, R0, 0x1, PT ;  /* 0x000000010000780c */ /* 0x000fe20003f26270 */
[----:B------:R-:W-:Y:S01]  /*1270*/  UIADD3 UR4, UR42, 0x20100, URZ ;  /* 0x000201002a047890 */ /* 0x000fe2000fffe03f */
[----:B------:R-:W-:Y:S01]  /*1280*/  WARPGROUP.ARRIVE ;  /* 0x00000000000079c5 */ /* 0x000fe20000000000 */
[----:B------:R-:W-:Y:S01]  /*1290*/  UMOV UR9, 0x40000040 ;  /* 0x4000004000097882 */ /* 0x000fe20000000000 */
[----:B------:R-:W-:Y:S01]  /*12a0*/  UMOV UR11, 0x40000040 ;  /* 0x40000040000b7882 */ /* 0x000fe20000000000 */
[----:B------:R-:W-:-:S04]  /*12b0*/  USHF.R.U32.HI UR4, URZ, 0x4, UR4 ;  /* 0x000000043f047899 */ /* 0x000fc80008011604 */
[----:B------:R-:W-:Y:S02]  /*12c0*/  ULOP3.LUT UR5, UR4, 0x3fff, URZ, 0xc0, !UPT ;  /* 0x00003fff04057892 */ /* 0x000fe4000f8ec03f */
[----:B------:R-:W-:Y:S02]  /*12d0*/  ULOP3.LUT UR4, UR41, 0x10000, URZ, 0xfc, !UPT ;  /* 0x0001000029047892 */ /* 0x000fe4000f8efc3f */
[----:B------:R-:W-:Y:S02]  /*12e0*/  ULOP3.LUT UR5, UR5, 0x10000, URZ, 0xfc, !UPT ;  /* 0x0001000005057892 */ /* 0x000fe4000f8efc3f */
[----:B------:R-:W-:Y:S02]  /*12f0*/  ULEA UR6, UR39, UR4, 0xb ;  /* 0x0000000427067291 */ /* 0x000fe4000f8e583f */
[----:B------:R-:W-:-:S05]  /*1300*/  ULEA UR7, UR39, UR5, 0xa ;  /* 0x0000000527077291 */ /* 0x000fca000f8e503f */
[----:B------:R-:W-:Y:S02]  /*1310*/  UMOV UR8, UR6 ;  /* 0x0000000600087c82 */ /* 0x000fe40008000000 */
[----:B------:R-:W-:Y:S02]  /*1320*/  UMOV UR10, UR7 ;  /* 0x00000007000a7c82 */ /* 0x000fe40008000000 */
[----:B------:R-:W-:Y:S01]  /*1330*/  HGMMA.64x128x8.F32.TF32 R88, gdesc[UR8], RZ, !UPT, gsb0 ;  /* 0x05e00000085879f0 */ /* 0x000fe2000c0028ff */
[----:B------:R-:W-:Y:S01]  /*1340*/  UIADD3 UR8, UR6, 0x400, URZ ;  /* 0x0000040006087890 */ /* 0x000fe2000fffe03f */
[----:B------:R-:W-:Y:S01]  /*1350*/  UMOV UR9, 0x40000040 ;  /* 0x4000004000097882 */ /* 0x000fe20000000000 */
[----:B------:R-:W-:Y:S02]  /*1360*/  WARPGROUP.DEPBAR.LE gsb0, 0x0 ;  /* 0x00008000000079c5 */ /* 0x000fe40000010000 */
[----:B------:R-:W-:-:S07]  /*1370*/  WARPGROUP.ARRIVE ;  /* 0x00000000000079c5 */ /* 0x000fce0000000000 */
[----:B------:R-:W-:Y:S01]  /*1380*/  HGMMA.64x128x8.F32.TF32 R24, gdesc[UR8], RZ, !UPT, gsb0 ;  /* 0x05e00000081879f0 */ /* 0x000fe2000c0028ff */
[----:B------:R-:W-:Y:S02]  /*1390*/  UIADD3 UR8, UR6, 0x2, URZ ;  /* 0x0000000206087890 */ /* 0x000fe4000fffe03f */
[----:B------:R-:W-:Y:S01]  /*13a0*/  UIADD3 UR10, UR7, 0x2, URZ ;  /* 0x00000002070a7890 */ /* 0x000fe2000fffe03f */
[----:B------:R-:W-:Y:S01]  /*13b0*/  UMOV UR9, 0x40000040 ;  /* 0x4000004000097882 */ /* 0x000fe20000000000 */
[----:B------:R-:W-:Y:S01]  /*13c0*/  UMOV UR11, 0x40000040 ;  /* 0x40000040000b7882 */ /* 0x000fe20000000000 */
[----:B------:R-:W-:Y:S02]  /*13d0*/  WARPGROUP.DEPBAR.LE gsb0, 0x0 ;  /* 0x00008000000079c5 */ /* 0x000fe40000010000 */
[----:B------:R-:W-:-:S06]  /*13e0*/  WARPGROUP.ARRIVE ;  /* 0x00000000000079c5 */ /* 0x000fcc0000000000 */
[----:B------:R-:W-:Y:S01]  /*13f0*/  HGMMA.64x128x8.F32.TF32 R88, gdesc[UR8], R88, gsb0 ;  /* 0x05e00000085879f0 */ /* 0x000fe20008002858 */
[----:B------:R-:W-:Y:S01]  /*1400*/  UIADD3 UR8, UR6, 0x402, URZ ;  /* 0x0000040206087890 */ /* 0x000fe2000fffe03f */
[----:B------:R-:W-:Y:S01]  /*1410*/  UMOV UR9, 0x40000040 ;  /* 0x4000004000097882 */ /* 0x000fe20000000000 */
[----:B------:R-:W-:Y:S02]  /*1420*/  WARPGROUP.DEPBAR.LE gsb0, 0x0 ;  /* 0x00008000000079c5 */ /* 0x000fe40000010000 */
[----:B------:R-:W-:-:S07]  /*1430*/  WARPGROUP.ARRIVE ;  /* 0x00000000000079c5 */ /* 0x000fce0000000000 */
[----:B------:R-:W-:Y:S01]  /*1440*/  HGMMA.64x128x8.F32.TF32 R24, gdesc[UR8], R24, gsb0 ;  /* 0x05e00000081879f0 */ /* 0x000fe20008002818 */
        /* <DEDUP_REMOVED lines=23> */
[----:B------:R-:W-:Y:S03]  /*15c0*/  HGMMA.64x128x8.F32.TF32 R24, gdesc[UR8], R24, gsb0 ;  /* 0x05e00000081879f0 */ /* 0x000fe60008002818 */
[----:B------:R-:W-:Y:S02]  /*15d0*/  WARPGROUP.DEPBAR.LE gsb0, 0x0 ;  /* 0x00008000000079c5 */ /* 0x000fe40000010000 */
[----:B------:R-:W-:Y:S05]  /*15e0*/  @!P1 BRA `(.L_x_18) ;  /* 0x0000000400689947 */ /* 0x000fea0003800000 */
[----:B------:R-:W-:-:S04]  /*15f0*/  UIADD3 UR6, UR39, 0x1, URZ ;  /* 0x0000000127067890 */ /* 0x000fc8000fffe03f */
[----:B------:R-:W-:-:S04]  /*1600*/  UISETP.NE.AND UP0, UPT, UR6, 0x4, UPT ;  /* 0x000000040600788c */ /* 0x000fc8000bf05270 */
[----:B------:R-:W-:Y:S02]  /*1610*/  USEL UR7, URZ, 0x1, UP0 ;  /* 0x000000013f077887 */ /* 0x000fe40008000000 */
[----:B------:R-:W-:Y:S02]  /*1620*/  USEL UR6, UR6, URZ, UP0 ;  /* 0x0000003f06067287 */ /* 0x000fe40008000000 */
[----:B------:R-:W-:-:S06]  /*1630*/  ULOP3.LUT UR7, UR38, UR7, URZ, 0x3c, !UPT ;  /* 0x0000000726077292 */ /* 0x000fcc000f8e3c3f */
[----:B01----:R-:W-:Y:S01]  /*1640*/  IMAD.U32 R5, RZ, RZ, UR7 ;  /* 0x00000007ff057e24 */ /* 0x003fe2000f8e00ff */
[----:B------:R-:W-:-:S06]  /*1650*/  UMOV UR7, UR39 ;  /* 0x0000002700077c82 */ /* 0x000fcc0008000000 */
.L_x_25:
[----:B01----:R-:W-:Y:S05]  /*1660*/  @!P0 BRA `(.L_x_19) ;  /* 0x0000000000048947 */ /* 0x003fea0003800000 */
[----:B------:R-:W-:Y:S01]  /*1670*/  BPT.TRAP 0x1 ;  /* 0x000000040000795c */ /* 0x000fe20000300000 */
.L_x_19:
[----:B------:R-:W0:Y:S01]  /*1680*/  S2UR UR9, SR_CgaCtaId ;  /* 0x00000000000979c3 */ /* 0x000e220000008800 */
[----:B------:R-:W-:Y:S01]  /*1690*/  UMOV UR8, 0x400 ;  /* 0x0000040000087882 */ /* 0x000fe20000000000 */
[----:B------:R-:W-:Y:S01]  /*16a0*/  SHF.L.U32 R3, R5, 0x1f, RZ ;  /* 0x0000001f05037819 */ /* 0x000fe200000006ff */
[----:B0-----:R-:W-:-:S04]  /*16b0*/  ULEA UR14, UR9, UR8, 0x18 ;  /* 0x00000008090e7291 */ /* 0x001fc8000f8ec03f */
[----:B------:R-:W-:-:S09]  /*16c0*/  ULEA UR8, UR6, UR14, 0x3 ;  /* 0x0000000e06087291 */ /* 0x000fd2000f8e183f */
[----:B------:R0:W1:Y:S01]  /*16d0*/  SYNCS.PHASECHK.TRANS64.TRYWAIT P1, [UR8], R3 ;  /* 0x00000003ff0075a7 */ /* 0x0000620008020148 */
[----:B------:R-:W-:Y:S05]  /*16e0*/  @!P0 BRA `(.L_x_20) ;  /* 0x0000000000048947 */ /* 0x000fea0003800000 */
[----:B------:R-:W-:Y:S01]  /*16f0*/  BPT.TRAP 0x1 ;  /* 0x000000040000795c */ /* 0x000fe20000300000 */
.L_x_20:
[----:B-1----:R-:W-:Y:S05]  /*1700*/  @P1 BRA `(.L_x_21) ;  /* 0x0000000000081947 */ /* 0x002fea0003800000 */
[----:B------:R-:W1:Y:S02]  /*1710*/  SYNCS.PHASECHK.TRANS64.TRYWAIT P1, [UR8], R3 ;  /* 0x00000003ff0075a7 */ /* 0x000e640008020148 */
[----:B-1----:R-:W-:Y:S05]  /*1720*/  @!P1 BRA `(.L_x_22) ;  /* 0x000000a400c49947 */ /* 0x002fea0003800000 */
.L_x_21:
[----:B------:R-:W-:Y:S01]  /*1730*/  ULEA UR12, UR6, UR4, 0xb ;  /* 0x00000004060c7291 */ /* 0x000fe2000f8e583f */
[----:B------:R-:W-:Y:S01]  /*1740*/  WARPGROUP.ARRIVE ;  /* 0x00000000000079c5 */ /* 0x000fe20000000000 */
[----:B------:R-:W-:Y:S01]  /*1750*/  ULEA UR13, UR6, UR5, 0xa ;  /* 0x00000005060d7291 */ /* 0x000fe2000f8e503f */
[----:B------:R-:W-:Y:S01]  /*1760*/  UMOV UR9, 0x40000040 ;  /* 0x4000004000097882 */ /* 0x000fe20000000000 */
[----:B------:R-:W-:-:S03]  /*1770*/  UMOV UR11, 0x40000040 ;  /* 0x40000040000b7882 */ /* 0x000fc60000000000 */
[----:B------:R-:W-:Y:S02]  /*1780*/  UMOV UR8, UR12 ;  /* 0x0000000c00087c82 */ /* 0x000fe40008000000 */
[----:B------:R-:W-:Y:S02]  /*1790*/  UMOV UR10, UR13 ;  /* 0x0000000d000a7c82 */ /* 0x000fe40008000000 */
        /* <DEDUP_REMOVED lines=44> */
[----:B------:R-:W-:Y:S01]  /*1a60*/  BPT.TRAP 0x1 ;  /* 0x000000040000795c */ /* 0x000fe20000300000 */
.L_x_23:
[----:B------:R-:W-:Y:S01]  /*1a70*/  ULEA UR8, UR7, UR14, 0x3 ;  /* 0x0000000e07087291 */ /* 0x000fe2000f8e183f */
[----:B------:R-:W-:-:S03]  /*1a80*/  ISETP.GT.U32.AND P1, PT, R19, 0x1, PT ;  /* 0x000000011300780c */ /* 0x000fc60003f24070 */
[----:B------:R-:W-:-:S04]  /*1a90*/  UIADD3 UR8, UR8, 0x20, URZ ;  /* 0x0000002008087890 */ /* 0x000fc8000fffe03f */
[----:B------:R-:W-:-:S09]  /*1aa0*/  UPRMT UR8, URZ, 0x654, UR8 ;  /* 0x000006543f087896 */ /* 0x000fd20008000008 */
[----:B------:R-:W-:Y:S01]  /*1ab0*/  SYNCS.ARRIVE.TRANS64.RED.A1T0 RZ, [UR8], RZ ;  /* 0x000000ffffff79a7 */ /* 0x000fe20008100408 */
[----:B------:R-:W-:Y:S05]  /*1ac0*/  @P1 BRA `(.L_x_24) ;  /* 0x0000000000041947 */ /* 0x000fea0003800000 */
[----:B------:R-:W-:Y:S01]  /*1ad0*/  BPT.TRAP 0x1 ;  /* 0x000000040000795c */ /* 0x000fe20000300000 */
.L_x_24:
[----:B------:R-:W-:Y:S01]  /*1ae0*/  UIADD3 UR6, UR6, 0x1, URZ ;  /* 0x0000000106067890 */ /* 0x000fe2000fffe03f */
[C---:B------:R-:W-:Y:S01]  /*1af0*/  ISETP.GT.AND P1, PT, R0.reuse, 0x1, PT ;  /* 0x000000010000780c */ /* 0x040fe20003f24270 */
[----:B------:R-:W-:Y:S01]  /*1b00*/  UIADD3 UR7, UR7, 0x1, URZ ;  /* 0x0000000107077890 */ /* 0x000fe2000fffe03f */
[----:B------:R-:W-:Y:S01]  /*1b10*/  VIADD R0, R0, 0xffffffff ;  /* 0xffffffff00007836 */ /* 0x000fe20000000000 */
[----:B------:R-:W-:Y:S02]  /*1b20*/  UISETP.NE.AND UP0, UPT, UR6, 0x4, UPT ;  /* 0x000000040600788c */ /* 0x000fe4000bf05270 */
[----:B------:R-:W-:Y:S02]  /*1b30*/  UISETP.NE.AND UP1, UPT, UR7, 0x4, UPT ;  /* 0x000000040700788c */ /* 0x000fe4000bf25270 */
[----:B------:R-:W-:Y:S02]  /*1b40*/  USEL UR8, URZ, 0x1, UP0 ;  /* 0x000000013f087887 */ /* 0x000fe40008000000 */
[----:B------:R-:W-:-:S02]  /*1b50*/  USEL UR6, UR6, URZ, UP0 ;  /* 0x0000003f06067287 */ /* 0x000fc40008000000 */
[----:B------:R-:W-:Y:S02]  /*1b60*/  USEL UR7, UR7, URZ, UP1 ;  /* 0x0000003f07077287 */ /* 0x000fe40008800000 */
[----:B------:R-:W-:Y:S01]  /*1b70*/  LOP3.LUT R5, R5, UR8, RZ, 0x3c, !PT ;  /* 0x0000000805057c12 */ /* 0x000fe2000f8e3cff */
[----:B------:R-:W-:Y:S09]  /*1b80*/  @P1 BRA `(.L_x_25) ;  /* 0xfffffff800b41947 */ /* 0x000ff2000383ffff */
.L_x_18:
[----:B------:R-:W2:Y:S02]  /*1b90*/  LDC R0, c[0x0][0x28c] ;  /* 0x0000a300ff007b82 */ /* 0x000ea40000000800 */
[----:B--2---:R-:W-:-:S13]  /*1ba0*/  ISETP.GE.AND P1, PT, R0, 0x1, PT ;  /* 0x000000010000780c */ /* 0x004fda0003f26270 */
[----:B------:R-:W-:Y:S05]  /*1bb0*/  @!P1 BRA `(.L_x_26) ;  /* 0x0000000000409947 */ /* 0x000fea0003800000 */
[----:B------:R-:W-:Y:S05]  /*1bc0*/  @!P0 BRA `(.L_x_27) ;  /* 0x0000000000048947 */ /* 0x000fea0003800000 */
[----:B------:R-:W-:Y:S01]  /*1bd0*/  BPT.TRAP 0x1 ;  /* 0x000000040000795c */ /* 0x000fe20000300000 */
.L_x_27:
[----:B------:R-:W2:Y:S01]  /*1be0*/  S2UR UR6, SR_CgaCtaId ;  /* 0x00000000000679c3 */ /* 0x000ea20000008800 */
[----:B------:R-:W-:Y:S01]  /*1bf0*/  UISETP.LT.AND UP0, UPT, UR40, 0x1, UPT ;  /* 0x000000012800788c */ /* 0x000fe2000bf01270 */
[----:B------:R-:W-:Y:S01]  /*1c00*/  ISETP.GT.U32.AND P0, PT, R19, 0x1, PT ;  /* 0x000000011300780c */ /* 0x000fe20003f04070 */
[----:B------:R-:W-:Y:S02]  /*1c10*/  UMOV UR5, 0x400 ;  /* 0x0000040000057882 */ /* 0x000fe40000000000 */
[----:B------:R-:W-:-:S04]  /*1c20*/  USEL UR4, UR40, 0x1, UP0 ;  /* 0x0000000128047887 */ /* 0x000fc80008000000 */
[----:B------:R-:W-:-:S04]  /*1c30*/  UIADD3 UR4, UR39, UR40, -UR4 ;  /* 0x0000002827047290 */ /* 0x000fc8000fffe804 */
[----:B------:R-:W-:-:S04]  /*1c40*/  USHF.L.U32 UR4, UR4, 0x3, URZ ;  /* 0x0000000304047899 */ /* 0x000fc8000800063f */
[----:B------:R-:W-:Y:S02]  /*1c50*/  ULOP3.LUT UR4, UR4, 0x18, URZ, 0xc0, !UPT ;  /* 0x0000001804047892 */ /* 0x000fe4000f8ec03f */
[----:B--2---:R-:W-:-:S04]  /*1c60*/  ULEA UR5, UR6, UR5, 0x18 ;  /* 0x0000000506057291 */ /* 0x004fc8000f8ec03f */
[----:B------:R-:W-:-:S04]  /*1c70*/  UIADD3 UR4, UR5, 0x20, UR4 ;  /* 0x0000002005047890 */ /* 0x000fc8000fffe004 */
[----:B------:R-:W-:-:S09]  /*1c80*/  UPRMT UR4, URZ, 0x654, UR4 ;  /* 0x000006543f047896 */ /* 0x000fd20008000004 */
[----:B------:R-:W-:Y:S01]  /*1c90*/  SYNCS.ARRIVE.TRANS64.RED.A1T0 RZ, [UR4], RZ ;  /* 0x000000ffffff79a7 */ /* 0x000fe20008100404 */
[----:B------:R-:W-:Y:S05]  /*1ca0*/  @P0 BRA `(.L_x_26) ;  /* 0x0000000000040947 */ /* 0x000fea0003800000 */
[----:B------:R-:W-:Y:S01]  /*1cb0*/  BPT.TRAP 0x1 ;  /* 0x000000040000795c */ /* 0x000fe20000300000 */
.L_x_26:
[----:B------:R-:W2:Y:S01]  /*1cc0*/  LDC R6, c[0x0][0x288] ;  /* 0x0000a200ff067b82 */ /* 0x000ea20000000800 */
[----:B01----:R-:W-:Y:S01]  /*1cd0*/  LOP3.LUT R4, R18, 0x60, RZ, 0xc0, !PT ;  /* 0x0000006012047812 */ /* 0x003fe200078ec0ff */
[----:B------:R-:W-:Y:S01]  /*1ce0*/  UIADD3 UR39, UR40, UR39, URZ ;  /* 0x0000002728277290 */ /* 0x000fe2000fffe03f */
[----:B------:R-:W-:Y:S01]  /*1cf0*/  LOP3.LUT R0, R22, 0x1, RZ, 0xc0, !PT ;  /* 0x0000000116007812 */ /* 0x000fe200078ec0ff */
[----:B------:R-:W-:Y:S01]  /*1d00*/  IMAD.SHL.U32 R13, R153, 0x80, RZ ;  /* 0x00000080990d7824 */ /* 0x000fe200078e00ff */
[----:B------:R-:W-:Y:S01]  /*1d10*/  SHF.R.U32.HI R3, RZ, 0x2, R18 ;  /* 0x00000002ff037819 */ /* 0x000fe20000011612 */
[----:B------:R-:W-:Y:S01]  /*1d20*/  USHF.R.U32.HI UR4, URZ, 0x2, UR39 ;  /* 0x000000023f047899 */ /* 0x000fe20008011627 */
[----:B------:R-:W-:Y:S01]  /*1d30*/  SHF.R.U32.HI R10, RZ, 0x1, R4 ;  /* 0x00000001ff0a7819 */ /* 0x000fe20000011604 */
[----:B------:R-:W-:Y:S01]  /*1d40*/  IMAD.SHL.U32 R4, R0, 0x40, RZ ;  /* 0x0000004000047824 */ /* 0x000fe200078e00ff */
[----:B------:R-:W-:Y:S01]  /*1d50*/  LOP3.LUT R3, R3, 0x7, RZ, 0xc0, !PT ;  /* 0x0000000703037812 */ /* 0x000fe200078ec0ff */
[----:B------:R-:W-:Y:S01]  /*1d60*/  IMAD.SHL.U32 R15, R152, 0x100, RZ ;  /* 0x00000100980f7824 */ /* 0x000fe200078e00ff */
[----:B------:R-:W-:Y:S01]  /*1d70*/  ULOP3.LUT UR4, UR4, 0x1, URZ, 0xc0, !UPT ;  /* 0x0000000104047892 */ /* 0x000fe2000f8ec03f */
[----:B------:R-:W-:Y:S01]  /*1d80*/  SHF.R.S32.HI R21, RZ, 0x1f, R23 ;  /* 0x0000001fff157819 */ /* 0x000fe20000011417 */
[----:B------:R-:W-:Y:S01]  /*1d90*/  ULDC UR8, c[0x0][0x284] ;  /* 0x0000a10000087ab9 */ /* 0x000fe20000000800 */
[--C-:B------:R-:W-:Y:S01]  /*1da0*/  IADD3 R5, RZ, -R10, -R3.reuse ;  /* 0x8000000aff057210 */ /* 0x100fe20007ffe803 */
[----:B------:R-:W-:Y:S01]  /*1db0*/  UISETP.GT.U32.AND UP1, UPT, UR39, 0x3, UPT ;  /* 0x000000032700788c */ /* 0x000fe2000bf24070 */
[----:B------:R-:W-:Y:S01]  /*1dc0*/  LOP3.LUT R3, R4, 0x40, R3, 0xe2, !PT ;  /* 0x0000004004037812 */ /* 0x000fe200078ee203 */
[----:B------:R-:W-:Y:S01]  /*1dd0*/  UISETP.NE.U32.AND UP0, UPT, UR4, 0x1, UPT ;  /* 0x000000010400788c */ /* 0x000fe2000bf05070 */
[----:B------:R-:W-:Y:S01]  /*1de0*/  LOP3.LUT R4, R18, 0x3, RZ, 0xc0, !PT ;  /* 0x0000000312047812 */ /* 0x000fe200078ec0ff */
[----:B------:R-:W-:Y:S01]  /*1df0*/  ULDC.64 UR6, c[0x0][0x5d0] ;  /* 0x0001740000067ab9 */ /* 0x000fe20000000a00 */
[----:B------:R-:W-:Y:S01]  /*1e00*/  UISETP.LT.U32.AND UP1, UPT, UR40, 0x4, UP1 ;  /* 0x000000042800788c */ /* 0x000fe20008f21070 */
[----:B------:R-:W-:Y:S01]  /*1e10*/  IMAD.WIDE R8, R152, 0x100, RZ ;  /* 0x0000010098087825 */ /* 0x000fe200078e02ff */
[----:B------:R-:W-:Y:S01]  /*1e20*/  UISETP.GT.U32.AND UP0, UPT, UR40, 0x3, !UP0 ;  /* 0x000000032800788c */ /* 0x000fe2000c704070 */
[----:B--2---:R-:W-:-:S02]  /*1e30*/  ISETP.GE.AND P0, PT, R13, R6, PT ;  /* 0x000000060d00720c */ /* 0x004fc40003f06270 */
[----:B------:R-:W-:Y:S01]  /*1e40*/  IMAD R12, R4, -0x2, R6 ;  /* 0xfffffffe040c7824 */ /* 0x000fe200078e0206 */
[----:B------:R-:W-:Y:S01]  /*1e50*/  USEL UR5, URZ, 0x1, !UP1 ;  /* 0x000000013f057887 */ /* 0x000fe2000c800000 */
[----:B------:R-:W-:Y:S01]  /*1e60*/  IMAD.SHL.U32 R6, R18, 0x2, RZ ;  /* 0x0000000212067824 */ /* 0x000fe200078e00ff */
[----:B------:R-:W-:Y:S01]  /*1e70*/  ISETP.GE.OR P0, PT, R15, UR8, P0 ;  /* 0x000000080f007c0c */ /* 0x000fe20008706670 */
[----:B------:R-:W-:Y:S01]  /*1e80*/  IMAD R4, R21, UR6, RZ ;  /* 0x0000000615047c24 */ /* 0x000fe2000f8e02ff */
[----:B------:R-:W-:Y:S01]  /*1e90*/  USEL UR4, URZ, 0x1, !UP0 ;  /* 0x000000013f047887 */ /* 0x000fe2000c000000 */
[----:B------:R-:W-:Y:S01]  /*1ea0*/  IMAD R0, R0, -0x40, R5 ;  /* 0xffffffc000007824 */ /* 0x000fe200078e0205 */
[----:B------:R-:W-:Y:S01]  /*1eb0*/  LOP3.LUT R6, R13, 0x6, R6, 0xf8, !PT ;  /* 0x000000060d067812 */ /* 0x000fe200078ef806 */
[----:B------:R-:W-:Y:S01]  /*1ec0*/  IMAD R11, R23, UR7, R4 ;  /* 0x00000007170b7c24 */ /* 0x000fe2000f8e0204 */
[----:B------:R-:W-:Y:S01]  /*1ed0*/  LOP3.LUT R153, R8, R3, R10, 0xfe, !PT ;  /* 0x0000000308997212 */ /* 0x000fe200078efe0a */
[----:B------:R-:W-:Y:S01]  /*1ee0*/  ULOP3.LUT UR39, UR39, 0x3, URZ, 0xc0, !UPT ;  /* 0x0000000327277892 */ /* 0x000fe2000f8ec03f */
[----:B------:R-:W-:Y:S01]  /*1ef0*/  SHF.R.S32.HI R7, RZ, 0x1f, R6 ;  /* 0x0000001fff077819 */ /* 0x000fe20000011406 */
[----:B------:R-:W-:Y:S01]  /*1f00*/  ULOP3.LUT UR38, UR4, UR38, UR5, 0x96, !UPT ;  /* 0x0000002604267292 */ /* 0x000fe2000f8e9605 */
[----:B------:R-:W-:Y:S01]  /*1f10*/  IADD3 R3, -R15, UR8, R0 ;  /* 0x000000080f037c10 */ /* 0x000fe2000fffe100 */
[----:B------:R-:W-:-:S02]  /*1f20*/  IMAD.IADD R0, R12, 0x1, -R13 ;  /* 0x000000010c007824 */ /* 0x000fc400078e0a0d */
[----:B------:R-:W-:-:S04]  /*1f30*/  IMAD.WIDE.U32 R4, R23, UR6, R6 ;  /* 0x0000000617047c25 */ /* 0x000fc8000f8e0006 */
[----:B------:R-:W-:Y:S02]  /*1f40*/  IMAD.IADD R11, R5, 0x1, R11 ;  /* 0x00000001050b7824 */ /* 0x000fe400078e020b */
[----:B------:R-:W-:Y:S02]  /*1f50*/  IMAD.MOV.U32 R152, RZ, RZ, -0x1 ;  /* 0xffffffffff987424 */ /* 0x000fe400078e00ff */
[----:B------:R-:W-:Y:S01]  /*1f60*/  IMAD.MOV.U32 R10, RZ, RZ, R4 ;  /* 0x000000ffff0a7224 */ /* 0x000fe200078e0004 */
[----:B------:R-:W-:Y:S06]  /*1f70*/  @P0 BRA `(.L_x_28) ;  /* 0x0000008000640947 */ /* 0x000fec0003800000 */
[----:B------:R-:W0:Y:S01]  /*1f80*/  LDC.64 R4, c[0x0][0x5c8] ;  /* 0x00017200ff047b82 */ /* 0x000e220000000a00 */
[----:B-----5:R-:W-:Y:S01]  /*1f90*/  FSETP.NEU.AND P0, PT, R155, RZ, PT ;  /* 0x000000ff9b00720b */ /* 0x020fe20003f0d000 */
[----:B------:R-:W-:Y:S01]  /*1fa0*/  BSSY B0, `(.L_x_28) ;  /* 0x0000816000007945 */ /* 0x000fe20003800000 */
[----:B------:R-:W-:-:S04]  /*1fb0*/  ISETP.GT.AND P3, PT, R3, RZ, PT ;  /* 0x000000ff0300720c */ /* 0x000fc80003f64270 */
[----:B------:R-:W-:Y:S01]  /*1fc0*/  ISETP.GT.AND P2, PT, R0, RZ, P3 ;  /* 0x000000ff0000720c */ /* 0x000fe20001f44270 */
[-C--:B0-----:R-:W-:Y:S02]  /*1fd0*/  IMAD R12, R9, R4.reuse, RZ ;  /* 0x00000004090c7224 */ /* 0x081fe400078e02ff */
[----:B------:R-:W-:-:S04]  /*1fe0*/  IMAD.WIDE.U32 R168, R153, R4, R10 ;  /* 0x0000000499a87225 */ /* 0x000fc800078e000a */
[----:B------:R-:W-:-:S04]  /*1ff0*/  IMAD R11, R153, R5, R12 ;  /* 0x00000005990b7224 */ /* 0x000fc800078e020c */
[----:B------:R-:W-:Y:S01]  /*2000*/  IMAD.IADD R171, R169, 0x1, R11 ;  /* 0x00000001a9ab7824 */ /* 0x000fe200078e020b */
[----:B------:R-:W-:Y:S06]  /*2010*/  @!P0 BRA `(.L_x_29) ;  /* 0x0000005c00148947 */ /* 0x000fec0003800000 */
[----:B------:R-:W0:Y:S01]  /*2020*/  LDC.64 R12, c[0x0][0x5b8] ;  /* 0x00016e00ff0c7b82 */ /* 0x000e220000000a00 */
[----:B------:R-:W-:-:S07]  /*2030*/  ULDC.64 UR4, c[0x0][0x5c0] ;  /* 0x0001700000047ab9 */ /* 0x000fce0000000a00 */
[----:B------:R-:W1:Y:S08]  /*2040*/  LDC.64 R14, c[0x0][0x5b0] ;  /* 0x00016c00ff0e7b82 */ /* 0x000e700000000a00 */
[----:B------:R-:W2:Y:S01]  /*2050*/  LDC.64 R10, c[0x0][0x5a8] ;  /* 0x00016a00ff0a7b82 */ /* 0x000ea20000000a00 */
[----:B0-----:R-:W-:-:S04]  /*2060*/  IMAD R20, R21, R12, RZ ;  /* 0x0000000c15147224 */ /* 0x001fc800078e02ff */
[C---:B------:R-:W-:Y:S02]  /*2070*/  IMAD R13, R23.reuse, R13, R20 ;  /* 0x0000000d170d7224 */ /* 0x040fe400078e0214 */
[----:B------:R-:W-:-:S04]  /*2080*/  IMAD.WIDE.U32 R20, R23, R12, R6 ;  /* 0x0000000c17147225 */ /* 0x000fc800078e0006 */
[----:B-1----:R-:W-:Y:S02]  /*2090*/  IMAD R156, R9, R14, RZ ;  /* 0x0000000e099c7224 */ /* 0x002fe400078e02ff */
[----:B------:R-:W-:Y:S02]  /*20a0*/  IMAD.IADD R157, R21, 0x1, R13 ;  /* 0x00000001159d7824 */ /* 0x000fe400078e020d */
[----:B------:R-:W-:Y:S02]  /*20b0*/  IMAD R173, R153, R15, R156 ;  /* 0x0000000f99ad7224 */ /* 0x000fe400078e029c */
[----:B------:R-:W-:-:S04]  /*20c0*/  IMAD.MOV.U32 R156, RZ, RZ, R20 ;  /* 0x000000ffff9c7224 */ /* 0x000fc800078e0014 */
[----:B------:R-:W-:-:S04]  /*20d0*/  IMAD.WIDE.U32 R158, R153, R14, R156 ;  /* 0x0000000e999e7225 */ /* 0x000fc800078e009c */
[----:B------:R-:W-:Y:S01]  /*20e0*/  IMAD.IADD R159, R159, 0x1, R173 ;  /* 0x000000019f9f7824 */ /* 0x000fe200078e02ad */
[----:B--2---:R-:W-:-:S04]  /*20f0*/  LEA R160, P0, R158, R10, 0x2 ;  /* 0x0000000a9ea07211 */ /* 0x004fc800078010ff */
[----:B------:R-:W-:-:S05]  /*2100*/  LEA.HI.X R161, R158, R11, R159, 0x2, P0 ;  /* 0x0000000b9ea17211 */ /* 0x000fca00000f149f */
[----:B------:R0:W2:Y:S01]  /*2110*/  @P2 LDG.E.LTC128B R167, desc[UR36][R160.64] ;  /* 0x00000024a0a72981 */ /* 0x0000a2000c1e1920 */
[----:B------:R-:W-:Y:S01]  /*2120*/  LEA R158, P0, R168, UR4, 0x2 ;  /* 0x00000004a89e7c11 */ /* 0x000fe2000f8010ff */
[----:B------:R-:W-:Y:S01]  /*2130*/  IMAD.WIDE.U32 R162, R153, R14, R6 ;  /* 0x0000000e99a27225 */ /* 0x000fe200078e0006 */
[----:B------:R-:W-:Y:S01]  /*2140*/  ISETP.GT.AND P1, PT, R0, 0x1, P3 ;  /* 0x000000010000780c */ /* 0x000fe20001f24270 */
[----:B------:R-:W-:Y:S01]  /*2150*/  BSSY B1, `(.L_x_30) ;  /* 0x0000011000017945 */ /* 0x000fe20003800000 */
[----:B------:R-:W-:Y:S01]  /*2160*/  LEA.HI.X R159, R168, UR5, R171, 0x2, P0 ;  /* 0x00000005a89f7c11 */ /* 0x000fe200080f14ab */
[----:B------:R-:W-:Y:S01]  /*2170*/  IMAD.IADD R163, R173, 0x1, R163 ;  /* 0x00000001ada37824 */ /* 0x000fe200078e02a3 */
[C---:B0-----:R-:W-:Y:S01]  /*2180*/  SHF.L.U64.HI R161, R14.reuse, 0x3, R15 ;  /* 0x000000030ea17819 */ /* 0x041fe2000001020f */
[----:B------:R-:W-:-:S04]  /*2190*/  IMAD.SHL.U32 R160, R14, 0x8, RZ ;  /* 0x000000080ea07824 */ /* 0x000fc800078e00ff */
[----:B------:R-:W-:Y:S01]  /*21a0*/  IMAD.WIDE.U32 R170, R153, R14, R160 ;  /* 0x0000000e99aa7225 */ /* 0x000fe200078e00a0 */
[----:B--2---:R-:W-:-:S05]  /*21b0*/  LOP3.LUT R164, R167, 0xffffe000, RZ, 0xc0, !PT ;  /* 0xffffe000a7a47812 */ /* 0x004fca00078ec0ff */
[----:B------:R-:W-:Y:S01]  /*21c0*/  FMUL R169, R164, R155 ;  /* 0x0000009ba4a97220 */ /* 0x000fe20000400000 */
[----:B------:R-:W-:-:S04]  /*21d0*/  IMAD.WIDE.U32 R164, R23, R12, R162 ;  /* 0x0000000c17a47225 */ /* 0x000fc800078e00a2 */
[----:B------:R-:W-:Y:S01]  /*21e0*/  FFMA R169, R88, R154, R169 ;  /* 0x0000009a58a97223 */ /* 0x000fe200000000a9 */
[----:B------:R-:W-:Y:S01]  /*21f0*/  IMAD.IADD R88, R13, 0x1, R165 ;  /* 0x000000010d587824 */ /* 0x000fe200078e02a5 */
[----:B------:R-:W-:-:S03]  /*2200*/  LEA R162, P0, R164, R10, 0x2 ;  /* 0x0000000aa4a27211 */ /* 0x000fc600078010ff */
[----:B------:R-:W-:Y:S02]  /*2210*/  F2FP.TF32.F32.PACK_B R169, R169 ;  /* 0x000000a9ffa9723e */ /* 0x000fe400024050ff */
[----:B------:R-:W-:-:S03]  /*2220*/  LEA.HI.X R163, R164, R11, R88, 0x2, P0 ;  /* 0x0000000ba4a37211 */ /* 0x000fc600000f1458 */
[----:B------:R0:W-:Y:S01]  /*2230*/  @P2 STG.E desc[UR36][R158.64], R169 ;  /* 0x000000a99e002986 */ /* 0x0001e2000c101924 */
[----:B------:R-:W-:Y:S05]  /*2240*/  @!P1 BRA `(.L_x_31) ;  /* 0x0000000000049947 */ /* 0x000fea0003800000 */
[----:B------:R1:W5:Y:S02]  /*2250*/  LDG.E.LTC128B R167, desc[UR36][R162.64+0x4] ;  /* 0x00000424a2a77981 */ /* 0x000364000c1e1920 */
.L_x_31:
[----:B------:R-:W-:Y:S05]  /*2260*/  BSYNC B1 ;  /* 0x0000000000017941 */ /* 0x000fea0003800000 */
.L_x_30:
[----:B-----5:R-:W-:Y:S01]  /*2270*/  LOP3.LUT R88, R167, 0xffffe000, RZ, 0xc0, !PT ;  /* 0xffffe000a7587812 */ /* 0x020fe200078ec0ff */
[----:B0-----:R-:W-:Y:S01]  /*2280*/  IMAD.IADD R169, R173, 0x1, R171 ;  /* 0x00000001ada97824 */ /* 0x001fe200078e02ab */
[----:B------:R-:W-:Y:S01]  /*2290*/  ISETP.GT.AND P0, PT, R3, 0x8, PT ;  /* 0x000000080300780c */ /* 0x000fe20003f04270 */
[----:B------:R-:W-:Y:S01]  /*22a0*/  IMAD.MOV.U32 R172, RZ, RZ, R167 ;  /* 0x000000ffffac7224 */ /* 0x000fe200078e00a7 */
[----:B------:R-:W-:Y:S01]  /*22b0*/  IADD3 R164, P4, R20, R170, RZ ;  /* 0x000000aa14a47210 */ /* 0x000fe20007f9e0ff */
[----:B------:R-:W-:Y:S01]  /*22c0*/  FMUL R88, R88, R155 ;  /* 0x0000009b58587220 */ /* 0x000fe20000400000 */
[----:B------:R-:W-:-:S03]  /*22d0*/  ISETP.GT.AND P2, PT, R0, RZ, P0 ;  /* 0x000000ff0000720c */ /* 0x000fc60000744270 */
[----:B------:R-:W-:Y:S01]  /*22e0*/  FFMA R173, R89, R154, R88 ;  /* 0x0000009a59ad7223 */ /* 0x000fe20000000058 */
[----:B------:R-:W-:Y:S01]  /*22f0*/  IMAD.X R165, R169, 0x1, R157, P4 ;  /* 0x00000001a9a57824 */ /* 0x000fe200020e069d */
[----:B------:R-:W-:-:S03]  /*2300*/  LEA R88, P4, R164, R10, 0x2 ;  /* 0x0000000aa4587211 */ /* 0x000fc600078810ff */
[----:B------:R-:W-:Y:S02]  /*2310*/  F2FP.TF32.F32.PACK_B R173, R173 ;  /* 0x000000adffad723e */ /* 0x000fe400024050ff */
[----:B------:R-:W-:-:S03]  /*2320*/  LEA.HI.X R89, R164, R11, R165, 0x2, P4 ;  /* 0x0000000ba4597211 */ /* 0x000fc600020f14a5 */
[----:B------:R0:W-:Y:S04]  /*2330*/  @P1 STG.E desc[UR36][R158.64+0x4], R173 ;  /* 0x000004ad9e001986 */ /* 0x0001e8000c101924 */
[----:B------:R2:W3:Y:S01]  /*2340*/  @P2 LDG.E.LTC128B R172, desc[UR36][R88.64] ;  /* 0x0000002458ac2981 */ /* 0x0004e2000c1e1920 */
[----:B------:R-:W-:Y:S01]  /*2350*/  IMAD.SHL.U32 R165, R4, 0x20, RZ ;  /* 0x0000002004a57824 */ /* 0x000fe200078e00ff */
[----:B------:R-:W-:Y:S01]  /*2360*/  IADD3 R170, P1, R6, R170, RZ ;  /* 0x000000aa06aa7210 */ /* 0x000fe20007f3e0ff */
[----:B------:R-:W-:Y:S03]  /*2370*/  BSSY B1, `(.L_x_32) ;  /* 0x0000011000017945 */ /* 0x000fe60003800000 */
[----:B------:R-:W-:Y:S01]  /*2380*/  IADD3 R168, P4, R165, R158, RZ ;  /* 0x0000009ea5a87210 */ /* 0x000fe20007f9e0ff */
[----:B------:R-:W-:Y:S01]  /*2390*/  IMAD.X R171, R7, 0x1, R169, P1 ;  /* 0x0000000107ab7824 */ /* 0x000fe200008e06a9 */
[----:B------:R-:W-:Y:S01]  /*23a0*/  ISETP.GT.AND P1, PT, R0, 0x1, P0 ;  /* 0x000000010000780c */ /* 0x000fe20000724270 */
[----:B------:R-:W-:-:S03]  /*23b0*/  IMAD.WIDE.U32 R170, R23, R12, R170 ;  /* 0x0000000c17aa7225 */ /* 0x000fc600078e00aa */
[----:B--2---:R-:W-:Y:S02]  /*23c0*/  LEA R88, P5, R170, R10, 0x2 ;  /* 0x0000000aaa587211 */ /* 0x004fe400078a10ff */
[----:B---3--:R-:W-:-:S05]  /*23d0*/  LOP3.LUT R164, R172, 0xffffe000, RZ, 0xc0, !PT ;  /* 0xffffe000aca47812 */ /* 0x008fca00078ec0ff */
[----:B------:R-:W-:-:S04]  /*23e0*/  FMUL R167, R164, R155 ;  /* 0x0000009ba4a77220 */ /* 0x000fc80000400000 */
[----:B------:R-:W-:Y:S01]  /*23f0*/  FFMA R175, R90, R154, R167 ;  /* 0x0000009a5aaf7223 */ /* 0x000fe200000000a7 */
[----:B------:R-:W-:Y:S01]  /*2400*/  SHF.L.U64.HI R167, R4, 0x5, R5 ;  /* 0x0000000504a77819 */ /* 0x000fe20000010205 */
[----:B------:R-:W-:-:S03]  /*2410*/  IMAD.IADD R90, R13, 0x1, R171 ;  /* 0x000000010d5a7824 */ /* 0x000fc600078e02ab */
[----:B------:R-:W-:Y:S01]  /*2420*/  F2FP.TF32.F32.PACK_B R175, R175 ;  /* 0x000000afffaf723e */ /* 0x000fe200024050ff */
[----:B------:R-:W-:Y:S01]  /*2430*/  IMAD.X R169, R167, 0x1, R159, P4 ;  /* 0x00000001a7a97824 */ /* 0x000fe200020e069f */
[----:B------:R-:W-:-:S04]  /*2440*/  LEA.HI.X R89, R170, R11, R90, 0x2, P5 ;  /* 0x0000000baa597211 */ /* 0x000fc800028f145a */
[----:B------:R0:W-:Y:S01]  /*2450*/  @P2 STG.E desc[UR36][R168.64], R175 ;  /* 0x000000afa8002986 */ /* 0x0001e2000c101924 */
[----:B------:R-:W-:Y:S05]  /*2460*/  @!P1 BRA `(.L_x_33) ;  /* 0x0000000000049947 */ /* 0x000fea0003800000 */
[----:B------:R2:W5:Y:S02]  /*2470*/  LDG.E.LTC128B R172, desc[UR36][R88.64+0x4] ;  /* 0x0000042458ac7981 */ /* 0x000564000c1e1920 */
.L_x_33:
[----:B------:R-:W-:Y:S05]  /*2480*/  BSYNC B1 ;  /* 0x0000000000017941 */ /* 0x000fea0003800000 */
.L_x_32:
[----:B-----5:R-:W-:Y:S01]  /*2490*/  LOP3.LUT R90, R172, 0xffffe000, RZ, 0xc0, !PT ;  /* 0xffffe000ac5a7812 */ /* 0x020fe200078ec0ff */
[----:B------:R-:W-:Y:S01]  /*24a0*/  BSSY B1, `(.L_x_34) ;  /* 0x000000a000017945 */ /* 0x000fe20003800000 */
[----:B------:R-:W-:-:S03]  /*24b0*/  ISETP.GT.AND P2, PT, R0, 0x8, P3 ;  /* 0x000000080000780c */ /* 0x000fc60001f44270 */
[----:B------:R-:W-:-:S04]  /*24c0*/  FMUL R90, R90, R155 ;  /* 0x0000009b5a5a7220 */ /* 0x000fc80000400000 */
[----:B------:R-:W-:Y:S01]  /*24d0*/  FFMA R171, R91, R154, R90 ;  /* 0x0000009a5bab7223 */ /* 0x000fe2000000005a */
[----:B------:R-:W-:Y:S02]  /*24e0*/  @P1 IMAD.MOV.U32 R90, RZ, RZ, R168 ;  /* 0x000000ffff5a1224 */ /* 0x000fe400078e00a8 */
[----:B------:R-:W-:Y:S02]  /*24f0*/  @P1 IMAD.MOV.U32 R91, RZ, RZ, R169 ;  /* 0x000000ffff5b1224 */ /* 0x000fe400078e00a9 */
[----:B------:R-:W-:-:S05]  /*2500*/  F2FP.TF32.F32.PACK_B R171, R171 ;  /* 0x000000abffab723e */ /* 0x000fca00024050ff */
[----:B------:R3:W-:Y:S01]  /*2510*/  @P1 STG.E desc[UR36][R90.64+0x4], R171 ;  /* 0x000004ab5a001986 */ /* 0x0007e2000c101924 */
[----:B------:R-:W-:Y:S05]  /*2520*/  @!P2 BRA `(.L_x_35) ;  /* 0x000000000004a947 */ /* 0x000fea0003800000 */
[----:B------:R4:W5:Y:S02]  /*2530*/  LDG.E.LTC128B R172, desc[UR36][R162.64+0x20] ;  /* 0x00002024a2ac7981 */ /* 0x000964000c1e1920 */
.L_x_35:
[----:B------:R-:W-:Y:S05]  /*2540*/  BSYNC B1 ;  /* 0x0000000000017941 */ /* 0x000fea0003800000 */
.L_x_34:
[----:B---3-5:R-:W-:Y:S01]  /*2550*/  LOP3.LUT R90, R172, 0xffffe000, RZ, 0xc0, !PT ;  /* 0xffffe000ac5a7812 */ /* 0x028fe200078ec0ff */
[----:B------:R-:W-:Y:S01]  /*2560*/  BSSY B1, `(.L_x_36) ;  /* 0x000000a000017945 */ /* 0x000fe20003800000 */
[----:B------:R-:W-:-:S03]  /*2570*/  ISETP.GT.AND P1, PT, R0, 0x9, P3 ;  /* 0x000000090000780c */ /* 0x000fc60001f24270 */
[----:B------:R-:W-:Y:S01]  /*2580*/  FMUL R91, R90, R155 ;  /* 0x0000009b5a5b7220 */ /* 0x000fe20000400000 */
[----:B------:R-:W-:-:S03]  /*2590*/  @P2 IMAD.MOV.U32 R90, RZ, RZ, R158 ;  /* 0x000000ffff5a2224 */ /* 0x000fc600078e009e */
[----:B------:R-:W-:Y:S01]  /*25a0*/  FFMA R171, R92, R154, R91 ;  /* 0x0000009a5cab7223 */ /* 0x000fe2000000005b */
[----:B------:R-:W-:-:S04]  /*25b0*/  @P2 IMAD.MOV.U32 R91, RZ, RZ, R159 ;  /* 0x000000ffff5b2224 */ /* 0x000fc800078e009f */
[----:B------:R-:W-:-:S05]  /*25c0*/  F2FP.TF32.F32.PACK_B R171, R171 ;  /* 0x000000abffab723e */ /* 0x000fca00024050ff */
[----:B------:R3:W-:Y:S01]  /*25d0*/  @P2 STG.E desc[UR36][R90.64+0x20], R171 ;  /* 0x000020ab5a002986 */ /* 0x0007e2000c101924 */
[----:B------:R-:W-:Y:S05]  /*25e0*/  @!P1 BRA `(.L_x_37) ;  /* 0x0000000000049947 */ /* 0x000fea0003800000 */
[----:B------:R0:W5:Y:S02]  /*25f0*/  LDG.E.LTC128B R172, desc[UR36][R162.64+0x24] ;  /* 0x00002424a2ac7981 */ /* 0x000164000c1e1920 */
.L_x_37:
[----:B------:R-:W-:Y:S05]  /*2600*/  BSYNC B1 ;  /* 0x0000000000017941 */ /* 0x000fea0003800000 */
.L_x_36:
[----:B---3-5:R-:W-:Y:S01]  /*2610*/  LOP3.LUT R90, R172, 0xffffe000, RZ, 0xc0, !PT ;  /* 0xffffe000ac5a7812 */ /* 0x028fe200078ec0ff */
[----:B------:R-:W-:Y:S01]  /*2620*/  @P1 IMAD.MOV.U32 R91, RZ, RZ, R159 ;  /* 0x000000ffff5b1224 */ /* 0x000fe200078e009f */
[----:B------:R-:W-:Y:S01]  /*2630*/  ISETP.GT.AND P2, PT, R0, 0x8, P0 ;  /* 0x000000080000780c */ /* 0x000fe20000744270 */
[----:B------:R-:W-:Y:S02]  /*2640*/  BSSY B1, `(.L_x_38) ;  /* 0x0000008000017945 */ /* 0x000fe40003800000 */
[----:B------:R-:W-:-:S04]  /*2650*/  FMUL R90, R90, R155 ;  /* 0x0000009b5a5a7220 */ /* 0x000fc80000400000 */
[----:B------:R-:W-:Y:S01]  /*2660*/  FFMA R93, R93, R154, R90 ;  /* 0x0000009a5d5d7223 */ /* 0x000fe2000000005a */
[----:B------:R-:W-:-:S04]  /*2670*/  @P1 IMAD.MOV.U32 R90, RZ, RZ, R158 ;  /* 0x000000ffff5a1224 */ /* 0x000fc800078e009e */
[----:B------:R-:W-:-:S05]  /*2680*/  F2FP.TF32.F32.PACK_B R93, R93 ;  /* 0x0000005dff5d723e */ /* 0x000fca00024050ff */
[----:B------:R3:W-:Y:S01]  /*2690*/  @P1 STG.E desc[UR36][R90.64+0x24], R93 ;  /* 0x0000245d5a001986 */ /* 0x0007e2000c101924 */
[----:B------:R-:W-:Y:S05]  /*26a0*/  @!P2 BRA `(.L_x_39) ;  /* 0x000000000004a947 */ /* 0x000fea0003800000 */
[----:B------:R0:W5:Y:S02]  /*26b0*/  LDG.E.LTC128B R172, desc[UR36][R88.64+0x20] ;  /* 0x0000202458ac7981 */ /* 0x000164000c1e1920 */
.L_x_39:
[----:B------:R-:W-:Y:S05]  /*26c0*/  BSYNC B1 ;  /* 0x0000000000017941 */ /* 0x000fea0003800000 */
.L_x_38:
        /* <DEDUP_REMOVED lines=11> */
.L_x_41:
[----:B------:R-:W-:Y:S05]  /*2780*/  BSYNC B1 ;  /* 0x0000000000017941 */ /* 0x000fea0003800000 */
.L_x_40:
        /* <DEDUP_REMOVED lines=11> */
.L_x_43:
[----:B------:R-:W-:Y:S05]  /*2840*/  BSYNC B1 ;  /* 0x0000000000017941 */ /* 0x000fea0003800000 */
.L_x_42:
        /* <DEDUP_REMOVED lines=11> */
.L_x_45:
[----:B------:R-:W-:Y:S05]  /*2900*/  BSYNC B1 ;  /* 0x0000000000017941 */ /* 0x000fea0003800000 */
.L_x_44:
        /* <DEDUP_REMOVED lines=11> */
.L_x_47:
[----:B------:R-:W-:Y:S05]  /*29c0*/  BSYNC B1 ;  /* 0x0000000000017941 */ /* 0x000fea0003800000 */
.L_x_46:
        /* <DEDUP_REMOVED lines=11> */
.L_x_49:
[----:B------:R-:W-:Y:S05]  /*2a80*/  BSYNC B1 ;  /* 0x0000000000017941 */ /* 0x000fea0003800000 */
.L_x_48:
        /* <DEDUP_REMOVED lines=11> */
.L_x_51:
[----:B------:R-:W-:Y:S05]  /*2b40*/  BSYNC B1 ;  /* 0x0000000000017941 */ /* 0x000fea0003800000 */
.L_x_50:
        /* <DEDUP_REMOVED lines=11> */
.L_x_53:
[----:B------:R-:W-:Y:S05]  /*2c00*/  BSYNC B1 ;  /* 0x0000000000017941 */ /* 0x000fea0003800000 */
.L_x_52:
        /* <DEDUP_REMOVED lines=11> */
.L_x_55:
[----:B------:R-:W-:Y:S05]  /*2cc0*/  BSYNC B1 ;  /* 0x0000000000017941 */ /* 0x000fea0003800000 */
.L_x_54:
        /* <DEDUP_REMOVED lines=11> */
.L_x_57:
[----:B------:R-:W-:Y:S05]  /*2d80*/  BSYNC B1 ;  /* 0x0000000000017941 */ /* 0x000fea0003800000 */
.L_x_56:
        /* <DEDUP_REMOVED lines=11> */
.L_x_59:
[----:B------:R-:W-:Y:S05]  /*2e40*/  BSYNC B1 ;  /* 0x0000000000017941 */ /* 0x000fea0003800000 */
.L_x_58:
        /* <DEDUP_REMOVED lines=11> */
.L_x_61:
[----:B------:R-:W-:Y:S05]  /*2f00*/  BSYNC B1 ;  /* 0x0000000000017941 */ /* 0x000fea0003800000 */
.L_x_60:
        /* <DEDUP_REMOVED lines=11> */
.L_x_63:
[----:B------:R-:W-:Y:S05]  /*2fc0*/  BSYNC B1 ;  /* 0x0000000000017941 */ /* 0x000fea0003800000 */
.L_x_62:
        /* <DEDUP_REMOVED lines=11> */
.L_x_65:
[----:B------:R-:W-:Y:S05]  /*3080*/  BSYNC B1 ;  /* 0x0000000000017941 */ /* 0x000fea0003800000 */
.L_x_64:
        /* <DEDUP_REMOVED lines=11> */
.L_x_67:
[----:B------:R-:W-:Y:S05]  /*3140*/  BSYNC B1 ;  /* 0x0000000000017941 */ /* 0x000fea0003800000 */
.L_x_66:
        /* <DEDUP_REMOVED lines=11> */
.L_x_69:
[----:B------:R-:W-:Y:S05]  /*3200*/  BSYNC B1 ;  /* 0x0000000000017941 */ /* 0x000fea0003800000 */
.L_x_68:
        /* <DEDUP_REMOVED lines=11> */
.L_x_71:
[----:B------:R-:W-:Y:S05]  /*32c0*/  BSYNC B1 ;  /* 0x0000000000017941 */ /* 0x000fea0003800000 */
.L_x_70:
        /* <DEDUP_REMOVED lines=11> */
.L_x_73:
[----:B------:R-:W-:Y:S05]  /*3380*/  BSYNC B1 ;  /* 0x0000000000017941 */ /* 0x000fea0003800000 */
.L_x_72:
        /* <DEDUP_REMOVED lines=11> */
.L_x_75:
[----:B------:R-:W-:Y:S05]  /*3440*/  BSYNC B1 ;  /* 0x0000000000017941 */ /* 0x000fea0003800000 */
.L_x_74:
        /* <DEDUP_REMOVED lines=11> */
.L_x_77:
[----:B------:R-:W-:Y:S05]  /*3500*/  BSYNC B1 ;  /* 0x0000000000017941 */ /* 0x000fea0003800000 */
.L_x_76:
        /* <DEDUP_REMOVED lines=11> */
.L_x_79:
[----:B------:R-:W-:Y:S05]  /*35c0*/  BSYNC B1 ;  /* 0x0000000000017941 */ /* 0x000fea0003800000 */
.L_x_78:
        /* <DEDUP_REMOVED lines=11> */
.L_x_81:
[----:B------:R-:W-:Y:S05]  /*3680*/  BSYNC B1 ;  /* 0x0000000000017941 */ /* 0x000fea0003800000 */
.L_x_80:
        /* <DEDUP_REMOVED lines=11> */
.L_x_83:
[----:B------:R-:W-:Y:S05]  /*3740*/  BSYNC B1 ;  /* 0x0000000000017941 */ /* 0x000fea0003800000 */
.L_x_82:
        /* <DEDUP_REMOVED lines=11> */
.L_x_85:
[----:B------:R-:W-:Y:S05]  /*3800*/  BSYNC B1 ;  /* 0x0000000000017941 */ /* 0x000fea0003800000 */
.L_x_84:
        /* <DEDUP_REMOVED lines=11> */
.L_x_87:
[----:B------:R-:W-:Y:S05]  /*38c0*/  BSYNC B1 ;  /* 0x0000000000017941 */ /* 0x000fea0003800000 */
.L_x_86:
        /* <DEDUP_REMOVED lines=11> */
.L_x_89:
[----:B------:R-:W-:Y:S05]  /*3980*/  BSYNC B1 ;  /* 0x0000000000017941 */ /* 0x000fea0003800000 */
.L_x_88:
        /* <DEDUP_REMOVED lines=11> */
.L_x_91:
[----:B------:R-:W-:Y:S05]  /*3a40*/  BSYNC B1 ;  /* 0x0000000000017941 */ /* 0x000fea0003800000 */
.L_x_90:
        /* <DEDUP_REMOVED lines=11> */
.L_x_93:
[----:B------:R-:W-:Y:S05]  /*3b00*/  BSYNC B1 ;  /* 0x0000000000017941 */ /* 0x000fea0003800000 */
.L_x_92:
        /* <DEDUP_REMOVED lines=11> */
.L_x_95:
[----:B------:R-:W-:Y:S05]  /*3bc0*/  BSYNC B1 ;  /* 0x0000000000017941 */ /* 0x000fea0003800000 */
.L_x_94:
        /* <DEDUP_REMOVED lines=11> */
.L_x_97:
[----:B------:R-:W-:Y:S05]  /*3c80*/  BSYNC B1 ;  /* 0x0000000000017941 */ /* 0x000fea0003800000 */
.L_x_96:
        /* <DEDUP_REMOVED lines=11> */
.L_x_99:
[----:B------:R-:W-:Y:S05]  /*3d40*/  BSYNC B1 ;  /* 0x0000000000017941 */ /* 0x000fea0003800000 */
.L_x_98:
        /* <DEDUP_REMOVED lines=11> */
.L_x_101:
[----:B------:R-:W-:Y:S05]  /*3e00*/  BSYNC B1 ;  /* 0x0000000000017941 */ /* 0x000fea0003800000 */
.L_x_100:
        /* <DEDUP_REMOVED lines=11> */
.L_x_103:
[----:B------:R-:W-:Y:S05]  /*3ec0*/  BSYNC B1 ;  /* 0x0000000000017941 */ /* 0x000fea0003800000 */
.L_x_102:
        /* <DEDUP_REMOVED lines=11> */
.L_x_105:
[----:B------:R-:W-:Y:S05]  /*3f80*/  BSYNC B1 ;  /* 0x0000000000017941 */ /* 0x000fea0003800000 */
.L_x_104:
        /* <DEDUP_REMOVED lines=11> */
.L_x_107:
[----:B------:R-:W-:Y:S05]  /*4040*/  BSYNC B1 ;  /* 0x0000000000017941 */ /* 0x000fea0003800000 */
.L_x_106:
        /* <DEDUP_REMOVED lines=11> */
.L_x_109:
[----:B------:R-:W-:Y:S05]  /*4100*/  BSYNC B1 ;  /* 0x0000000000017941 */ /* 0x000fea0003800000 */
.L_x_108:
        /* <DEDUP_REMOVED lines=11> */
.L_x_111:
[----:B------:R-:W-:Y:S05]  /*41c0*/  BSYNC B1 ;  /* 0x0000000000017941 */ /* 0x000fea0003800000 */
.L_x_110:
        /* <DEDUP_REMOVED lines=11> */
.L_x_113:
[----:B------:R-:W-:Y:S05]  /*4280*/  BSYNC B1 ;  /* 0x0000000000017941 */ /* 0x000fea0003800000 */
.L_x_112:
        /* <DEDUP_REMOVED lines=11> */
.L_x_115:
[----:B------:R-:W-:Y:S05]  /*4340*/  BSYNC B1 ;  /* 0x0000000000017941 */ /* 0x000fea0003800000 */
.L_x_114:
        /* <DEDUP_REMOVED lines=11> */
.L_x_117:
[----:B------:R-:W-:Y:S05]  /*4400*/  BSYNC B1 ;  /* 0x0000000000017941 */ /* 0x000fea0003800000 */
.L_x_116:
        /* <DEDUP_REMOVED lines=11> */
.L_x_119:
[----:B------:R-:W-:Y:S05]  /*44c0*/  BSYNC B1 ;  /* 0x0000000000017941 */ /* 0x000fea0003800000 */
.L_x_118:
        /* <DEDUP_REMOVED lines=11> */
.L_x_121:
[----:B------:R-:W-:Y:S05]  /*4580*/  BSYNC B1 ;  /* 0x0000000000017941 */ /* 0x000fea0003800000 */
.L_x_120:
        /* <DEDUP_REMOVED lines=11> */
.L_x_123:
[----:B------:R-:W-:Y:S05]  /*4640*/  BSYNC B1 ;  /* 0x0000000000017941 */ /* 0x000fea0003800000 */
.L_x_122:
        /* <DEDUP_REMOVED lines=11> */
.L_x_125:
[----:B------:R-:W-:Y:S05]  /*4700*/  BSYNC B1 ;  /* 0x0000000000017941 */ /* 0x000fea0003800000 */
.L_x_124:
        /* <DEDUP_REMOVED lines=11> */
.L_x_127:
[----:B------:R-:W-:Y:S05]  /*47c0*/  BSYNC B1 ;  /* 0x0000000000017941 */ /* 0x000fea0003800000 */
.L_x_126:
        /* <DEDUP_REMOVED lines=11> */
.L_x_129:
[----:B------:R-:W-:Y:S05]  /*4880*/  BSYNC B1 ;  /* 0x0000000000017941 */ /* 0x000fea0003800000 */
.L_x_128:
        /* <DEDUP_REMOVED lines=11> */
.L_x_131:
[----:B------:R-:W-:Y:S05]  /*4940*/  BSYNC B1 ;  /* 0x0000000000017941 */ /* 0x000fea0003800000 */
.L_x_130:
        /* <DEDUP_REMOVED lines=11> */
.L_x_133:
[----:B------:R-:W-:Y:S05]  /*4a00*/  BSYNC B1 ;  /* 0x0000000000017941 */ /* 0x000fea0003800000 */
.L_x_132:
        /* <DEDUP_REMOVED lines=11> */
.L_x_135:
[----:B------:R-:W-:Y:S05]  /*4ac0*/  BSYNC B1 ;  /* 0x0000000000017941 */ /* 0x000fea0003800000 */
.L_x_134:
        /* <DEDUP_REMOVED lines=11> */
.L_x_137:
[----:B------:R-:W-:Y:S05]  /*4b80*/  BSYNC B1 ;  /* 0x0000000000017941 */ /* 0x000fea0003800000 */
.L_x_136:
        /* <DEDUP_REMOVED lines=11> */
.L_x_139:
[----:B------:R-:W-:Y:S05]  /*4c40*/  BSYNC B1 ;  /* 0x0000000000017941 */ /* 0x000fea0003800000 */
.L_x_138:
        /* <DEDUP_REMOVED lines=11> */
.L_x_141:
[----:B------:R-:W-:Y:S05]  /*4d00*/  BSYNC B1 ;  /* 0x0000000000017941 */ /* 0x000fea0003800000 */
.L_x_140:
        /* <DEDUP_REMOVED lines=11> */
.L_x_143:
[----:B------:R-:W-:Y:S05]  /*4dc0*/  BSYNC B1 ;  /* 0x0000000000017941 */ /* 0x000fea0003800000 */
.L_x_142:
        /* <DEDUP_REMOVED lines=11> */
.L_x_145:
[----:B------:R-:W-:Y:S05]  /*4e80*/  BSYNC B1 ;  /* 0x0000000000017941 */ /* 0x000fea0003800000 */
.L_x_144:
        /* <DEDUP_REMOVED lines=11> */
.L_x_147:
[----:B------:R-:W-:Y:S05]  /*4f40*/  BSYNC B1 ;  /* 0x0000000000017941 */ /* 0x000fea0003800000 */
.L_x_146:
        /* <DEDUP_REMOVED lines=11> */
.L_x_149:
[----:B------:R-:W-:Y:S05]  /*5000*/  BSYNC B1 ;  /* 0x0000000000017941 */ /* 0x000fea0003800000 */
.L_x_148:
        /* <DEDUP_REMOVED lines=11> */
.L_x_151:
[----:B------:R-:W-:Y:S05]  /*50c0*/  BSYNC B1 ;  /* 0x0000000000017941 */ /* 0x000fea0003800000 */
.L_x_150:
[----:B-----5:R-:W-:Y:S01]  /*50d0*/  LOP3.LUT R8, R172, 0xffffe000, RZ, 0xc0, !PT ;  /* 0xffffe000ac087812 */ /* 0x020fe200078ec0ff */
[----:B------:R-:W-:Y:S01]  /*50e0*/  BSSY B1, `(.L_x_152) ;  /* 0x000000d000017945 */ /* 0x000fe20003800000 */
[----:B------:R-:W-:-:S03]  /*50f0*/  IADD3 R153, P1, R153, 0x80, RZ ;  /* 0x0000008099997810 */ /* 0x000fc60007f3e0ff */
[----:B---3--:R-:W-:Y:S01]  /*5100*/  FMUL R91, R8, R155 ;  /* 0x0000009b085b7220 */ /* 0x008fe20000400000 */
[----:B------:R-:W-:Y:S02]  /*5110*/  @P2 IMAD.MOV.U32 R8, RZ, RZ, R168 ;  /* 0x000000ffff082224 */ /* 0x000fe400078e00a8 */
[----:B------:R-:W-:Y:S02]  /*5120*/  IMAD.X R9, RZ, RZ, R9, P1 ;  /* 0x000000ffff097224 */ /* 0x000fe400008e0609 */
[----:B------:R-:W-:Y:S01]  /*5130*/  FFMA R91, R150, R154, R91 ;  /* 0x0000009a965b7223 */ /* 0x000fe2000000005b */
[----:B------:R-:W-:Y:S01]  /*5140*/  ISETP.GT.AND P1, PT, R0, 0x79, P0 ;  /* 0x000000790000780c */ /* 0x000fe20000724270 */
[----:B------:R-:W-:-:S03]  /*5150*/  IMAD R90, R9, R14, RZ ;  /* 0x0000000e095a7224 */ /* 0x000fc600078e02ff */
[----:B------:R-:W-:Y:S01]  /*5160*/  F2FP.TF32.F32.PACK_B R91, R91 ;  /* 0x0000005bff5b723e */ /* 0x000fe200024050ff */
[----:B------:R-:W-:-:S05]  /*5170*/  @P2 IMAD.MOV.U32 R9, RZ, RZ, R169 ;  /* 0x000000ffff092224 */ /* 0x000fca00078e00a9 */
[----:B------:R3:W-:Y:S03]  /*5180*/  @P2 STG.E desc[UR36][R8.64+0x1e0], R91 ;  /* 0x0001e05b08002986 */ /* 0x0007e6000c101924 */
[----:B------:R-:W-:Y:S05]  /*5190*/  @!P1 BRA `(.L_x_153) ;  /* 0x0000000000049947 */ /* 0x000fea0003800000 */
[----:B------:R0:W5:Y:S02]  /*51a0*/  LDG.E.LTC128B R172, desc[UR36][R88.64+0x1e4] ;  /* 0x0001e42458ac7981 */ /* 0x000164000c1e1920 */
.L_x_153:
[----:B------:R-:W-:Y:S05]  /*51b0*/  BSYNC B1 ;  /* 0x0000000000017941 */ /* 0x000fea0003800000 */
.L_x_152:
[----:B0-2--5:R-:W-:Y:S01]  /*51c0*/  LOP3.LUT R88, R172, 0xffffe000, RZ, 0xc0, !PT ;  /* 0xffffe000ac587812 */ /* 0x025fe200078ec0ff */
[----:B------:R-:W-:Y:S01]  /*51d0*/  IMAD R97, R153, R15, R90 ;  /* 0x0000000f99617224 */ /* 0x000fe200078e025a */
[----:B------:R-:W-:Y:S01]  /*51e0*/  ISETP.GT.AND P0, PT, R3, 0x80, PT ;  /* 0x000000800300780c */ /* 0x000fe20003f04270 */
[----:B---3--:R-:W-:-:S04]  /*51f0*/  IMAD.WIDE.U32 R8, R153, R14, R156 ;  /* 0x0000000e99087225 */ /* 0x008fc800078e009c */
[----:B------:R-:W-:Y:S01]  /*5200*/  FMUL R88, R88, R155 ;  /* 0x0000009b58587220 */ /* 0x000fe20000400000 */
[----:B------:R-:W-:Y:S01]  /*5210*/  ISETP.GT.AND P3, PT, R0, RZ, P0 ;  /* 0x000000ff0000720c */ /* 0x000fe20000764270 */
[----:B------:R-:W-:Y:S02]  /*5220*/  IMAD.IADD R9, R9, 0x1, R97 ;  /* 0x0000000109097824 */ /* 0x000fe400078e0261 */
[----:B------:R-:W-:Y:S01]  /*5230*/  FFMA R151, R151, R154, R88 ;  /* 0x0000009a97977223 */ /* 0x000fe20000000058 */
[----:B------:R-:W-:-:S04]  /*5240*/  LEA R88, P2, R8, R10, 0x2 ;  /* 0x0000000a08587211 */ /* 0x000fc800078410ff */
[----:B------:R-:W-:Y:S02]  /*5250*/  F2FP.TF32.F32.PACK_B R151, R151 ;  /* 0x00000097ff97723e */ /* 0x000fe400024050ff */
[----:B------:R-:W-:-:S03]  /*5260*/  LEA.HI.X R89, R8, R11, R9, 0x2, P2 ;  /* 0x0000000b08597211 */ /* 0x000fc600010f1409 */
[----:B------:R0:W-:Y:S04]  /*5270*/  @P1 STG.E desc[UR36][R168.64+0x1e4], R151 ;  /* 0x0001e497a8001986 */ /* 0x0001e8000c101924 */
[----:B------:R-:W2:Y:S01]  /*5280*/  @P3 LDG.E.LTC128B R172, desc[UR36][R88.64] ;  /* 0x0000002458ac3981 */ /* 0x000ea2000c1e1920 */
[----:B------:R-:W-:Y:S01]  /*5290*/  IMAD.WIDE.U32 R8, R153, R14, R6 ;  /* 0x0000000e99087225 */ /* 0x000fe200078e0006 */
[----:B------:R-:W-:Y:S01]  /*52a0*/  SHF.L.U64.HI R95, R4, 0x9, R5 ;  /* 0x00000009045f7819 */ /* 0x000fe20000010205 */
[----:B------:R-:W-:Y:S01]  /*52b0*/  BSSY B1, `(.L_x_154) ;  /* 0x0000011000017945 */ /* 0x000fe20003800000 */
[----:B------:R-:W-:Y:S01]  /*52c0*/  ISETP.GT.AND P2, PT, R0, 0x1, P0 ;  /* 0x000000010000780c */ /* 0x000fe20000744270 */
[----:B------:R-:W-:Y:S02]  /*52d0*/  IMAD.IADD R9, R97, 0x1, R9 ;  /* 0x0000000161097824 */ /* 0x000fe400078e0209 */
[----:B------:R-:W-:Y:S01]  /*52e0*/  IMAD.SHL.U32 R93, R4, 0x200, RZ ;  /* 0x00000200045d7824 */ /* 0x000fe200078e00ff */
[----:B--2---:R-:W-:-:S05]  /*52f0*/  LOP3.LUT R90, R172, 0xffffe000, RZ, 0xc0, !PT ;  /* 0xffffe000ac5a7812 */ /* 0x004fca00078ec0ff */
[----:B------:R-:W-:Y:S01]  /*5300*/  FMUL R15, R90, R155 ;  /* 0x0000009b5a0f7220 */ /* 0x000fe20000400000 */
[----:B------:R-:W-:Y:S01]  /*5310*/  IMAD.WIDE.U32 R90, R23, R12, R8 ;  /* 0x0000000c175a7225 */ /* 0x000fe200078e0008 */
[----:B------:R-:W-:-:S03]  /*5320*/  IADD3 R8, P1, R93, R158, RZ ;  /* 0x0000009e5d087210 */ /* 0x000fc60007f3e0ff */
[----:B------:R-:W-:Y:S01]  /*5330*/  FFMA R15, R24, R154, R15 ;  /* 0x0000009a180f7223 */ /* 0x000fe2000000000f */
[----:B------:R-:W-:Y:S01]  /*5340*/  IMAD.IADD R5, R13, 0x1, R91 ;  /* 0x000000010d057824 */ /* 0x000fe200078e025b */
[C---:B------:R-:W-:Y:S01]  /*5350*/  LEA R4, P4, R90.reuse, R10, 0x2 ;  /* 0x0000000a5a047211 */ /* 0x040fe200078810ff */
[----:B------:R-:W-:Y:S02]  /*5360*/  IMAD.X R9, R95, 0x1, R159, P1 ;  /* 0x000000015f097824 */ /* 0x000fe400008e069f */
[----:B------:R-:W-:Y:S02]  /*5370*/  F2FP.TF32.F32.PACK_B R15, R15 ;  /* 0x0000000fff0f723e */ /* 0x000fe400024050ff */
[----:B------:R-:W-:-:S03]  /*5380*/  LEA.HI.X R5, R90, R11, R5, 0x2, P4 ;  /* 0x0000000b5a057211 */ /* 0x000fc600020f1405 */
[----:B------:R0:W-:Y:S01]  /*5390*/  @P3 STG.E desc[UR36][R8.64], R15 ;  /* 0x0000000f08003986 */ /* 0x0001e2000c101924 */
[----:B------:R-:W-:Y:S05]  /*53a0*/  @!P2 BRA `(.L_x_155) ;  /* 0x000000000004a947 */ /* 0x000fea0003800000 */
[----:B------:R2:W5:Y:S02]  /*53b0*/  LDG.E.LTC128B R172, desc[UR36][R4.64+0x4] ;  /* 0x0000042404ac7981 */ /* 0x000564000c1e1920 */
.L_x_155:
[----:B------:R-:W-:Y:S05]  /*53c0*/  BSYNC B1 ;  /* 0x0000000000017941 */ /* 0x000fea0003800000 */
.L_x_154:
[----:B-----5:R-:W-:Y:S01]  /*53d0*/  LOP3.LUT R24, R172, 0xffffe000, RZ, 0xc0, !PT ;  /* 0xffffe000ac187812 */ /* 0x020fe200078ec0ff */
[----:B0-----:R-:W-:Y:S01]  /*53e0*/  IMAD.WIDE.U32 R14, R153, R14, R160 ;  /* 0x0000000e990e7225 */ /* 0x001fe200078e00a0 */
[----:B------:R-:W-:Y:S01]  /*53f0*/  ISETP.GT.AND P1, PT, R3, 0x88, PT ;  /* 0x000000880300780c */ /* 0x000fe20003f24270 */
[----:B------:R-:W-:Y:S02]  /*5400*/  BSSY B1, `(.L_x_156) ;  /* 0x000000f000017945 */ /* 0x000fe40003800000 */
[----:B------:R-:W-:Y:S01]  /*5410*/  FMUL R24, R24, R155 ;  /* 0x0000009b18187220 */ /* 0x000fe20000400000 */
[----:B------:R-:W-:Y:S01]  /*5420*/  ISETP.GT.AND P3, PT, R0, RZ, P1 ;  /* 0x000000ff0000720c */ /* 0x000fe20000f64270 */
[----:B------:R-:W-:Y:S01]  /*5430*/  IMAD.IADD R97, R97, 0x1, R15 ;  /* 0x0000000161617824 */ /* 0x000fe200078e020f */
[----:B------:R-:W-:Y:S01]  /*5440*/  IADD3 R20, P5, R20, R14, RZ ;  /* 0x0000000e14147210 */ /* 0x000fe20007fbe0ff */
[----:B------:R-:W-:Y:S01]  /*5450*/  FFMA R25, R25, R154, R24 ;  /* 0x0000009a19197223 */ /* 0x000fe20000000018 */
[----:B------:R-:W-:-:S03]  /*5460*/  IADD3 R14, P4, R6, R14, RZ ;  /* 0x0000000e060e7210 */ /* 0x000fc60007f9e0ff */
[----:B------:R-:W-:Y:S01]  /*5470*/  IMAD.X R156, R97, 0x1, R157, P5 ;  /* 0x00000001619c7824 */ /* 0x000fe200028e069d */
[----:B------:R-:W-:Y:S01]  /*5480*/  F2FP.TF32.F32.PACK_B R25, R25 ;  /* 0x00000019ff19723e */ /* 0x000fe200024050ff */
[----:B------:R-:W-:Y:S01]  /*5490*/  IMAD.X R15, R7, 0x1, R97, P4 ;  /* 0x00000001070f7824 */ /* 0x000fe200020e0661 */
[----:B------:R-:W-:-:S03]  /*54a0*/  LEA R6, P5, R20, R10, 0x2 ;  /* 0x0000000a14067211 */ /* 0x000fc600078a10ff */
[----:B------:R0:W-:Y:S01]  /*54b0*/  @P2 STG.E desc[UR36][R8.64+0x4], R25 ;  /* 0x0000041908002986 */ /* 0x0001e2000c101924 */
[----:B------:R-:W-:Y:S01]  /*54c0*/  LEA.HI.X R7, R20, R11, R156, 0x2, P5 ;  /* 0x0000000b14077211 */ /* 0x000fe200028f149c */
[----:B------:R-:W-:Y:S08]  /*54d0*/  @!P3 BRA `(.L_x_157) ;  /* 0x000000000004b947 */ /* 0x000ff00003800000 */
[----:B------:R3:W5:Y:S02]  /*54e0*/  LDG.E.LTC128B R172, desc[UR36][R6.64] ;  /* 0x0000002406ac7981 */ /* 0x000764000c1e1920 */
.L_x_157:
[----:B------:R-:W-:Y:S05]  /*54f0*/  BSYNC B1 ;  /* 0x0000000000017941 */ /* 0x000fea0003800000 */
.L_x_156:
[----:B---3-5:R-:W-:Y:S01]  /*5500*/  LOP3.LUT R6, R172, 0xffffe000, RZ, 0xc0, !PT ;  /* 0xffffe000ac067812 */ /* 0x028fe200078ec0ff */
[----:B------:R-:W-:Y:S01]  /*5510*/  IMAD.WIDE.U32 R14, R23, R12, R14 ;  /* 0x0000000c170e7225 */ /* 0x000fe200078e000e */
[----:B------:R-:W-:Y:S01]  /*5520*/  ISETP.GT.AND P2, PT, R0, 0x1, P1 ;  /* 0x000000010000780c */ /* 0x000fe20000f44270 */
[----:B------:R-:W-:Y:S02]  /*5530*/  BSSY B1, `(.L_x_158) ;  /* 0x000000c000017945 */ /* 0x000fe40003800000 */
[----:B------:R-:W-:Y:S01]  /*5540*/  FMUL R3, R6, R155 ;  /* 0x0000009b06037220 */ /* 0x000fe20000400000 */
[----:B------:R-:W-:Y:S01]  /*5550*/  IADD3 R6, P4, R8, R165, RZ ;  /* 0x000000a508067210 */ /* 0x000fe20007f9e0ff */
[----:B------:R-:W-:Y:S01]  /*5560*/  IMAD.IADD R13, R13, 0x1, R15 ;  /* 0x000000010d0d7824 */ /* 0x000fe200078e020f */
[----:B------:R-:W-:Y:S01]  /*5570*/  LEA R10, P5, R14, R10, 0x2 ;  /* 0x0000000a0e0a7211 */ /* 0x000fe200078a10ff */
[----:B------:R-:W-:Y:S02]  /*5580*/  FFMA R3, R26, R154, R3 ;  /* 0x0000009a1a037223 */ /* 0x000fe40000000003 */
[----:B------:R-:W-:Y:S01]  /*5590*/  IMAD.X R7, R9, 0x1, R167, P4 ;  /* 0x0000000109077824 */ /* 0x000fe200020e06a7 */
[----:B------:R-:W-:-:S02]  /*55a0*/  LEA.HI.X R11, R14, R11, R13, 0x2, P5 ;  /* 0x0000000b0e0b7211 */ /* 0x000fc400028f140d */
[----:B------:R-:W-:-:S05]  /*55b0*/  F2FP.TF32.F32.PACK_B R3, R3 ;  /* 0x00000003ff03723e */ /* 0x000fca00024050ff */
[----:B------:R3:W-:Y:S01]  /*55c0*/  @P3 STG.E desc[UR36][R6.64], R3 ;  /* 0x0000000306003986 */ /* 0x0007e2000c101924 */
[----:B------:R-:W-:Y:S05]  /*55d0*/  @!P2 BRA `(.L_x_159) ;  /* 0x000000000004a947 */ /* 0x000fea0003800000 */
[----:B------:R0:W5:Y:S02]  /*55e0*/  LDG.E.LTC128B R172, desc[UR36][R10.64+0x4] ;  /* 0x000004240aac7981 */ /* 0x000164000c1e1920 */
.L_x_159:
[----:B------:R-:W-:Y:S05]  /*55f0*/  BSYNC B1 ;  /* 0x0000000000017941 */ /* 0x000fea0003800000 */
.L_x_158:
[----:B-----5:R-:W-:Y:S01]  /*5600*/  LOP3.LUT R12, R172, 0xffffe000, RZ, 0xc0, !PT ;  /* 0xffffe000ac0c7812 */ /* 0x020fe200078ec0ff */
[----:B------:R-:W-:Y:S01]  /*5610*/  BSSY B1, `(.L_x_160) ;  /* 0x0000008000017945 */ /* 0x000fe20003800000 */
[----:B------:R-:W-:-:S03]  /*5620*/  ISETP.GT.AND P3, PT, R0, 0x8, P0 ;  /* 0x000000080000780c */ /* 0x000fc60000764270 */
[----:B------:R-:W-:-:S04]  /*5630*/  FMUL R12, R12, R155 ;  /* 0x0000009b0c0c7220 */ /* 0x000fc80000400000 */
[----:B------:R-:W-:-:S05]  /*5640*/  FFMA R27, R27, R154, R12 ;  /* 0x0000009a1b1b7223 */ /* 0x000fca000000000c */
[----:B------:R-:W-:-:S05]  /*5650*/  F2FP.TF32.F32.PACK_B R27, R27 ;  /* 0x0000001bff1b723e */ /* 0x000fca00024050ff */
[----:B------:R0:W-:Y:S01]  /*5660*/  @P2 STG.E desc[UR36][R6.64+0x4], R27 ;  /* 0x0000041b06002986 */ /* 0x0001e2000c101924 */
[----:B------:R-:W-:Y:S05]  /*5670*/  @!P3 BRA `(.L_x_161) ;  /* 0x000000000004b947 */ /* 0x000fea0003800000 */
[----:B------:R0:W5:Y:S02]  /*5680*/  LDG.E.LTC128B R172, desc[UR36][R4.64+0x20] ;  /* 0x0000202404ac7981 */ /* 0x000164000c1e1920 */
.L_x_161:
[----:B------:R-:W-:Y:S05]  /*5690*/  BSYNC B1 ;  /* 0x0000000000017941 */ /* 0x000fea0003800000 */
.L_x_160:
[----:B0--3-5:R-:W-:Y:S01]  /*56a0*/  LOP3.LUT R6, R172, 0xffffe000, RZ, 0xc0, !PT ;  /* 0xffffe000ac067812 */ /* 0x029fe200078ec0ff */
[----:B------:R-:W-:Y:S01]  /*56b0*/  IMAD.MOV.U32 R7, RZ, RZ, R9 ;  /* 0x000000ffff077224 */ /* 0x000fe200078e0009 */
[----:B------:R-:W-:Y:S01]  /*56c0*/  ISETP.GT.AND P2, PT, R0, 0x9, P0 ;  /* 0x000000090000780c */ /* 0x000fe20000744270 */
[----:B------:R-:W-:Y:S02]  /*56d0*/  BSSY B1, `(.L_x_162) ;  /* 0x0000008000017945 */ /* 0x000fe40003800000 */
[----:B------:R-:W-:Y:S01]  /*56e0*/  FMUL R3, R6, R155 ;  /* 0x0000009b06037220 */ /* 0x000fe20000400000 */
[----:B------:R-:W-:-:S03]  /*56f0*/  IMAD.MOV.U32 R6, RZ, RZ, R8 ;  /* 0x000000ffff067224 */ /* 0x000fc600078e0008 */
[----:B------:R-:W-:-:S05]  /*5700*/  FFMA R3, R28, R154, R3 ;  /* 0x0000009a1c037223 */ /* 0x000fca0000000003 */
[----:B------:R-:W-:-:S05]  /*5710*/  F2FP.TF32.F32.PACK_B R3, R3 ;  /* 0x00000003ff03723e */ /* 0x000fca00024050ff */
[----:B------:R0:W-:Y:S01]  /*5720*/  @P3 STG.E desc[UR36][R6.64+0x20], R3 ;  /* 0x0000200306003986 */ /* 0x0001e2000c101924 */
[----:B------:R-:W-:Y:S05]  /*5730*/  @!P2 BRA `(.L_x_163) ;  /* 0x000000000004a947 */ /* 0x000fea0003800000 */
[----:B------:R3:W5:Y:S02]  /*5740*/  LDG.E.LTC128B R172, desc[UR36][R4.64+0x24] ;  /* 0x0000242404ac7981 */ /* 0x000764000c1e1920 */
.L_x_163:
[----:B------:R-:W-:Y:S05]  /*5750*/  BSYNC B1 ;  /* 0x0000000000017941 */ /* 0x000fea0003800000 */
.L_x_162:
        /* <DEDUP_REMOVED lines=9> */
.L_x_165:
[----:B------:R-:W-:Y:S05]  /*57f0*/  BSYNC B1 ;  /* 0x0000000000017941 */ /* 0x000fea0003800000 */
.L_x_164:
[----:B-----5:R-:W-:Y:S01]  /*5800*/  LOP3.LUT R12, R172, 0xffffe000, RZ, 0xc0, !PT ;  /* 0xffffe000ac0c7812 */ /* 0x020fe200078ec0ff */
[----:B------:R-:W-:Y:S01]  /*5810*/  BSSY B1, `(.L_x_166) ;  /* 0x000000a000017945 */ /* 0x000fe20003800000 */
[----:B------:R-:W-:Y:S02]  /*5820*/  IADD3 R8, P3, R165, R8, RZ ;  /* 0x00000008a5087210 */ /* 0x000fe40007f7e0ff */
[----:B------:R-:W-:Y:S01]  /*5830*/  ISETP.GT.AND P2, PT, R0, 0x9, P1 ;  /* 0x000000090000780c */ /* 0x000fe20000f44270 */
[----:B0-----:R-:W-:Y:S02]  /*5840*/  FMUL R3, R12, R155 ;  /* 0x0000009b0c037220 */ /* 0x001fe40000400000 */
[----:B------:R-:W-:Y:S02]  /*5850*/  IMAD.X R9, R167, 0x1, R9, P3 ;  /* 0x00000001a7097824 */ /* 0x000fe400018e0609 */
[----:B------:R-:W-:-:S05]  /*5860*/  FFMA R3, R30, R154, R3 ;  /* 0x0000009a1e037223 */ /* 0x000fca0000000003 */
[----:B------:R-:W-:-:S05]  /*5870*/  F2FP.TF32.F32.PACK_B R3, R3 ;  /* 0x00000003ff03723e */ /* 0x000fca00024050ff */
[----:B------:R0:W-:Y:S01]  /*5880*/  @P4 STG.E desc[UR36][R8.64+0x20], R3 ;  /* 0x0000200308004986 */ /* 0x0001e2000c101924 */
[----:B------:R-:W-:Y:S05]  /*5890*/  @!P2 BRA `(.L_x_167) ;  /* 0x000000000004a947 */ /* 0x000fea0003800000 */
[----:B------:R0:W5:Y:S02]  /*58a0*/  LDG.E.LTC128B R172, desc[UR36][R10.64+0x24] ;  /* 0x000024240aac7981 */ /* 0x000164000c1e1920 */
.L_x_167:
[----:B------:R-:W-:Y:S05]  /*58b0*/  BSYNC B1 ;  /* 0x0000000000017941 */ /* 0x000fea0003800000 */
.L_x_166:
[----:B0----5:R-:W-:Y:S01]  /*58c0*/  LOP3.LUT R8, R172, 0xffffe000, RZ, 0xc0, !PT ;  /* 0xffffe000ac087812 */ /* 0x021fe200078ec0ff */
[----:B------:R-:W-:Y:S01]  /*58d0*/  BSSY B1, `(.L_x_168) ;  /* 0x000000a000017945 */ /* 0x000fe20003800000 */
[----:B------:R-:W-:-:S03]  /*58e0*/  ISETP.GT.AND P3, PT, R0, 0x10, P0 ;  /* 0x000000100000780c */ /* 0x000fc60000764270 */
[----:B------:R-:W-:Y:S01]  /*58f0*/  FMUL R12, R8, R155 ;  /* 0x0000009b080c7220 */ /* 0x000fe20000400000 */
[----:B------:R-:W-:-:S03]  /*5900*/  IADD3 R8, P4, P5, R165, R158, R93 ;  /* 0x0000009ea5087210 */ /* 0x000fc60007d9e05d */
[----:B------:R-:W-:Y:S01]  /*5910*/  FFMA R31, R31, R154, R12 ;  /* 0x0000009a1f1f7223 */ /* 0x000fe2000000000c */
[----:B------:R-:W-:-:S04]  /*5920*/  IADD3.X R9, R167, R159, R95, P4, P5 ;  /* 0x0000009fa7097210 */ /* 0x000fc800027ea45f */
[----:B------:R-:W-:-:S05]  /*5930*/  F2FP.TF32.F32.PACK_B R31, R31 ;  /* 0x0000001fff1f723e */ /* 0x000fca00024050ff */
[----:B------:R0:W-:Y:S01]  /*5940*/  @P2 STG.E desc[UR36][R8.64+0x24], R31 ;  /* 0x0000241f08002986 */ /* 0x0001e2000c101924 */
[----:B------:R-:W-:Y:S05]  /*5950*/  @!P3 BRA `(.L_x_169) ;  /* 0x000000000004b947 */ /* 0x000fea0003800000 */
[----:B------:R0:W5:Y:S02]  /*5960*/  LDG.E.LTC128B R172, desc[UR36][R4.64+0x40] ;  /* 0x0000402404ac7981 */ /* 0x000164000c1e1920 */
.L_x_169:
[----:B------:R-:W-:Y:S05]  /*5970*/  BSYNC B1 ;  /* 0x0000000000017941 */ /* 0x000fea0003800000 */
.L_x_168:
        /* <DEDUP_REMOVED lines=9> */
.L_x_171:
[----:B------:R-:W-:Y:S05]  /*5a10*/  BSYNC B1 ;  /* 0x0000000000017941 */ /* 0x000fea0003800000 */
.L_x_170:
        /* <DEDUP_REMOVED lines=9> */
.L_x_173:
[----:B------:R-:W-:Y:S05]  /*5ab0*/  BSYNC B1 ;  /* 0x0000000000017941 */ /* 0x000fea0003800000 */
.L_x_172:
[----:B-----5:R-:W-:Y:S01]  /*5ac0*/  LOP3.LUT R12, R172, 0xffffe000, RZ, 0xc0, !PT ;  /* 0xffffe000ac0c7812 */ /* 0x020fe200078ec0ff */
[----:B------:R-:W-:Y:S01]  /*5ad0*/  BSSY B1, `(.L_x_174) ;  /* 0x0000008000017945 */ /* 0x000fe20003800000 */
[----:B------:R-:W-:-:S03]  /*5ae0*/  ISETP.GT.AND P2, PT, R0, 0x11, P1 ;  /* 0x000000110000780c */ /* 0x000fc60000f44270 */
[----:B0-----:R-:W-:-:S04]  /*5af0*/  FMUL R3, R12, R155 ;  /* 0x0000009b0c037220 */ /* 0x001fc80000400000 */
[----:B------:R-:W-:-:S05]  /*5b00*/  FFMA R3, R34, R154, R3 ;  /* 0x0000009a22037223 */ /* 0x000fca0000000003 */
[----:B------:R-:W-:-:S05]  /*5b10*/  F2FP.TF32.F32.PACK_B R3, R3 ;  /* 0x00000003ff03723e */ /* 0x000fca00024050ff */
[----:B------:R0:W-:Y:S01]  /*5b20*/  @P3 STG.E desc[UR36][R8.64+0x40], R3 ;  /* 0x0000400308003986 */ /* 0x0001e2000c101924 */
[----:B------:R-:W-:Y:S05]  /*5b30*/  @!P2 BRA `(.L_x_175) ;  /* 0x000000000004a947 */ /* 0x000fea0003800000 */
[----:B------:R0:W5:Y:S02]  /*5b40*/  LDG.E.LTC128B R172, desc[UR36][R10.64+0x44] ;  /* 0x000044240aac7981 */ /* 0x000164000c1e1920 */
.L_x_175:
[----:B------:R-:W-:Y:S05]  /*5b50*/  BSYNC B1 ;  /* 0x0000000000017941 */ /* 0x000fea0003800000 */
.L_x_174:
        /* <DEDUP_REMOVED lines=9> */
.L_x_177:
[----:B------:R-:W-:Y:S05]  /*5bf0*/  BSYNC B1 ;  /* 0x0000000000017941 */ /* 0x000fea0003800000 */
.L_x_176:
        /* <DEDUP_REMOVED lines=9> */
.L_x_179:
[----:B------:R-:W-:Y:S05]  /*5c90*/  BSYNC B1 ;  /* 0x0000000000017941 */ /* 0x000fea0003800000 */
.L_x_178:
        /* <DEDUP_REMOVED lines=9> */
.L_x_181:
[----:B------:R-:W-:Y:S05]  /*5d30*/  BSYNC B1 ;  /* 0x0000000000017941 */ /* 0x000fea0003800000 */
.L_x_180:
        /* <DEDUP_REMOVED lines=9> */
.L_x_183:
[----:B------:R-:W-:Y:S05]  /*5dd0*/  BSYNC B1 ;  /* 0x0000000000017941 */ /* 0x000fea0003800000 */
.L_x_182:
        /* <DEDUP_REMOVED lines=9> */
.L_x_185:
[----:B------:R-:W-:Y:S05]  /*5e70*/  BSYNC B1 ;  /* 0x0000000000017941 */ /* 0x000fea0003800000 */
.L_x_184:
        /* <DEDUP_REMOVED lines=9> */
.L_x_187:
[----:B------:R-:W-:Y:S05]  /*5f10*/  BSYNC B1 ;  /* 0x0000000000017941 */ /* 0x000fea0003800000 */
.L_x_186:
        /* <DEDUP_REMOVED lines=9> */
.L_x_189:
[----:B------:R-:W-:Y:S05]  /*5fb0*/  BSYNC B1 ;  /* 0x0000000000017941 */ /* 0x000fea0003800000 */
.L_x_188:
        /* <DEDUP_REMOVED lines=9> */
.L_x_191:
[----:B------:R-:W-:Y:S05]  /*6050*/  BSYNC B1 ;  /* 0x0000000000017941 */ /* 0x000fea0003800000 */
.L_x_190:
        /* <DEDUP_REMOVED lines=9> */
.L_x_193:
[----:B------:R-:W-:Y:S05]  /*60f0*/  BSYNC B1 ;  /* 0x0000000000017941 */ /* 0x000fea0003800000 */
.L_x_192:
        /* <DEDUP_REMOVED lines=9> */
.L_x_195:
[----:B------:R-:W-:Y:S05]  /*6190*/  BSYNC B1 ;  /* 0x0000000000017941 */ /* 0x000fea0003800000 */
.L_x_194:
        /* <DEDUP_REMOVED lines=9> */
.L_x_197:
[----:B------:R-:W-:Y:S05]  /*6230*/  BSYNC B1 ;  /* 0x0000000000017941 */ /* 0x000fea0003800000 */
.L_x_196:
        /* <DEDUP_REMOVED lines=9> */
.L_x_199:
[----:B------:R-:W-:Y:S05]  /*62d0*/  BSYNC B1 ;  /* 0x0000000000017941 */ /* 0x000fea0003800000 */
.L_x_198:
        /* <DEDUP_REMOVED lines=9> */
.L_x_201:
[----:B------:R-:W-:Y:S05]  /*6370*/  BSYNC B1 ;  /* 0x0000000000017941 */ /* 0x000fea0003800000 */
.L_x_200:
        /* <DEDUP_REMOVED lines=9> */
.L_x_203:
[----:B------:R-:W-:Y:S05]  /*6410*/  BSYNC B1 ;  /* 0x0000000000017941 */ /* 0x000fea0003800000 */
.L_x_202:
        /* <DEDUP_REMOVED lines=9> */
.L_x_205:
[----:B------:R-:W-:Y:S05]  /*64b0*/  BSYNC B1 ;  /* 0x0000000000017941 */ /* 0x000fea0003800000 */
.L_x_204:
        /* <DEDUP_REMOVED lines=9> */
.L_x_207:
[----:B------:R-:W-:Y:S05]  /*6550*/  BSYNC B1 ;  /* 0x0000000000017941 */ /* 0x000fea0003800000 */
.L_x_206:
        /* <DEDUP_REMOVED lines=9> */
.L_x_209:
[----:B------:R-:W-:Y:S05]  /*65f0*/  BSYNC B1 ;  /* 0x0000000000017941 */ /* 0x000fea0003800000 */
.L_x_208:
        /* <DEDUP_REMOVED lines=9> */
.L_x_211:
[----:B------:R-:W-:Y:S05]  /*6690*/  BSYNC B1 ;  /* 0x0000000000017941 */ /* 0x000fea0003800000 */
.L_x_210:
        /* <DEDUP_REMOVED lines=9> */
.L_x_213:
[----:B------:R-:W-:Y:S05]  /*6730*/  BSYNC B1 ;  /* 0x0000000000017941 */ /* 0x000fea0003800000 */
.L_x_212:
        /* <DEDUP_REMOVED lines=9> */
.L_x_215:
[----:B------:R-:W-:Y:S05]  /*67d0*/  BSYNC B1 ;  /* 0x0000000000017941 */ /* 0x000fea0003800000 */
.L_x_214:
        /* <DEDUP_REMOVED lines=9> */
.L_x_217:
[----:B------:R-:W-:Y:S05]  /*6870*/  BSYNC B1 ;  /* 0x0000000000017941 */ /* 0x000fea0003800000 */
.L_x_216:
        /* <DEDUP_REMOVED lines=9> */
.L_x_219:
[----:B------:R-:W-:Y:S05]  /*6910*/  BSYNC B1 ;  /* 0x0000000000017941 */ /* 0x000fea0003800000 */
.L_x_218:
        /* <DEDUP_REMOVED lines=9> */
.L_x_221:
[----:B------:R-:W-:Y:S05]  /*69b0*/  BSYNC B1 ;  /* 0x0000000000017941 */ /* 0x000fea0003800000 */
.L_x_220:
        /* <DEDUP_REMOVED lines=9> */
.L_x_223:
[----:B------:R-:W-:Y:S05]  /*6a50*/  BSYNC B1 ;  /* 0x0000000000017941 */ /* 0x000fea0003800000 */
.L_x_222:
        /* <DEDUP_REMOVED lines=9> */
.L_x_225:
[----:B------:R-:W-:Y:S05]  /*6af0*/  BSYNC B1 ;  /* 0x0000000000017941 */ /* 0x000fea0003800000 */
.L_x_224:
        /* <DEDUP_REMOVED lines=9> */
.L_x_227:
[----:B------:R-:W-:Y:S05]  /*6b90*/  BSYNC B1 ;  /* 0x0000000000017941 */ /* 0x000fea0003800000 */
.L_x_226:
        /* <DEDUP_REMOVED lines=9> */
.L_x_229:
[----:B------:R-:W-:Y:S05]  /*6c30*/  BSYNC B1 ;  /* 0x0000000000017941 */ /* 0x000fea0003800000 */
.L_x_228:
        /* <DEDUP_REMOVED lines=9> */
.L_x_231:
[----:B------:R-:W-:Y:S05]  /*6cd0*/  BSYNC B1 ;  /* 0x0000000000017941 */ /* 0x000fea0003800000 */
.L_x_230:
        /* <DEDUP_REMOVED lines=9> */
.L_x_233:
[----:B------:R-:W-:Y:S05]  /*6d70*/  BSYNC B1 ;  /* 0x0000000000017941 */ /* 0x000fea0003800000 */
.L_x_232:
        /* <DEDUP_REMOVED lines=9> */
.L_x_235:
[----:B------:R-:W-:Y:S05]  /*6e10*/  BSYNC B1 ;  /* 0x0000000000017941 */ /* 0x000fea0003800000 */
.L_x_234:
        /* <DEDUP_REMOVED lines=9> */
.L_x_237:
[----:B------:R-:W-:Y:S05]  /*6eb0*/  BSYNC B1 ;  /* 0x0000000000017941 */ /* 0x000fea0003800000 */
.L_x_236:
        /* <DEDUP_REMOVED lines=9> */
.L_x_239:
[----:B------:R-:W-:Y:S05]  /*6f50*/  BSYNC B1 ;  /* 0x0000000000017941 */ /* 0x000fea0003800000 */
.L_x_238:
        /* <DEDUP_REMOVED lines=9> */
.L_x_241:
[----:B------:R-:W-:Y:S05]  /*6ff0*/  BSYNC B1 ;  /* 0x0000000000017941 */ /* 0x000fea0003800000 */
.L_x_240:
        /* <DEDUP_REMOVED lines=9> */
.L_x_243:
[----:B------:R-:W-:Y:S05]  /*7090*/  BSYNC B1 ;  /* 0x0000000000017941 */ /* 0x000fea0003800000 */
.L_x_242:
        /* <DEDUP_REMOVED lines=9> */
.L_x_245:
[----:B------:R-:W-:Y:S05]  /*7130*/  BSYNC B1 ;  /* 0x0000000000017941 */ /* 0x000fea0003800000 */
.L_x_244:
        /* <DEDUP_REMOVED lines=9> */
.L_x_247:
[----:B------:R-:W-:Y:S05]  /*71d0*/  BSYNC B1 ;  /* 0x0000000000017941 */ /* 0x000fea0003800000 */
.L_x_246:
        /* <DEDUP_REMOVED lines=9> */
.L_x_249:
[----:B------:R-:W-:Y:S05]  /*7270*/  BSYNC B1 ;  /* 0x0000000000017941 */ /* 0x000fea0003800000 */
.L_x_248:
        /* <DEDUP_REMOVED lines=9> */
.L_x_251:
[----:B------:R-:W-:Y:S05]  /*7310*/  BSYNC B1 ;  /* 0x0000000000017941 */ /* 0x000fea0003800000 */
.L_x_250:
        /* <DEDUP_REMOVED lines=9> */
.L_x_253:
[----:B------:R-:W-:Y:S05]  /*73b0*/  BSYNC B1 ;  /* 0x0000000000017941 */ /* 0x000fea0003800000 */
.L_x_252:
        /* <DEDUP_REMOVED lines=9> */
.L_x_255:
[----:B------:R-:W-:Y:S05]  /*7450*/  BSYNC B1 ;  /* 0x0000000000017941 */ /* 0x000fea0003800000 */
.L_x_254:
        /* <DEDUP_REMOVED lines=9> */
.L_x_257:
[----:B------:R-:W-:Y:S05]  /*74f0*/  BSYNC B1 ;  /* 0x0000000000017941 */ /* 0x000fea0003800000 */
.L_x_256:
        /* <DEDUP_REMOVED lines=9> */
.L_x_259:
[----:B------:R-:W-:Y:S05]  /*7590*/  BSYNC B1 ;  /* 0x0000000000017941 */ /* 0x000fea0003800000 */
.L_x_258:
        /* <DEDUP_REMOVED lines=9> */
.L_x_261:
[----:B------:R-:W-:Y:S05]  /*7630*/  BSYNC B1 ;  /* 0x0000000000017941 */ /* 0x000fea0003800000 */
.L_x_260:
        /* <DEDUP_REMOVED lines=9> */
.L_x_263:
[----:B------:R-:W-:Y:S05]  /*76d0*/  BSYNC B1 ;  /* 0x0000000000017941 */ /* 0x000fea0003800000 */
.L_x_262:
        /* <DEDUP_REMOVED lines=9> */
.L_x_265:
[----:B------:R-:W-:Y:S05]  /*7770*/  BSYNC B1 ;  /* 0x0000000000017941 */ /* 0x000fea0003800000 */
.L_x_264:
        /* <DEDUP_REMOVED lines=9> */
.L_x_267:
[----:B------:R-:W-:Y:S05]  /*7810*/  BSYNC B1 ;  /* 0x0000000000017941 */ /* 0x000fea0003800000 */
.L_x_266:
        /* <DEDUP_REMOVED lines=9> */
.L_x_269:
[----:B------:R-:W-:Y:S05]  /*78b0*/  BSYNC B1 ;  /* 0x0000000000017941 */ /* 0x000fea0003800000 */
.L_x_268:
        /* <DEDUP_REMOVED lines=9> */
.L_x_271:
[----:B------:R-:W-:Y:S05]  /*7950*/  BSYNC B1 ;  /* 0x0000000000017941 */ /* 0x000fea0003800000 */
.L_x_270:
        /* <DEDUP_REMOVED lines=9> */
.L_x_273:
[----:B------:R-:W-:Y:S05]  /*79f0*/  BSYNC B1 ;  /* 0x0000000000017941 */ /* 0x000fea0003800000 */
.L_x_272:
        /* <DEDUP_REMOVED lines=9> */
.L_x_275:
[----:B------:R-:W-:Y:S05]  /*7a90*/  BSYNC B1 ;  /* 0x0000000000017941 */ /* 0x000fea0003800000 */
.L_x_274:
[----:B0-23-5:R-:W-:Y:S01]  /*7aa0*/  LOP3.LUT R4, R172, 0xffffe000, RZ, 0xc0, !PT ;  /* 0xffffe000ac047812 */ /* 0x02dfe200078ec0ff */
        /* <DEDUP_REMOVED lines=8> */
.L_x_277:
[----:B------:R-:W-:Y:S05]  /*7b30*/  BSYNC B1 ;  /* 0x0000000000017941 */ /* 0x000fea0003800000 */
.L_x_276:
[----:B-----5:R-:W-:Y:S01]  /*7b40*/  LOP3.LUT R4, R172, 0xffffe000, RZ, 0xc0, !PT ;  /* 0xffffe000ac047812 */ /* 0x020fe200078ec0ff */
[----:B------:R-:W-:Y:S01]  /*7b50*/  @P2 IMAD.MOV.U32 R5, RZ, RZ, R9 ;  /* 0x000000ffff052224 */ /* 0x000fe200078e0009 */
[----:B------:R-:W-:Y:S01]  /*7b60*/  ISETP.GT.AND P1, PT, R0, 0x79, P1 ;  /* 0x000000790000780c */ /* 0x000fe20000f24270 */
[----:B------:R-:W-:Y:S02]  /*7b70*/  BSSY B1, `(.L_x_278) ;  /* 0x0000008000017945 */ /* 0x000fe40003800000 */
[----:B------:R-:W-:Y:S01]  /*7b80*/  FMUL R3, R4, R155 ;  /* 0x0000009b04037220 */ /* 0x000fe20000400000 */
[----:B------:R-:W-:-:S03]  /*7b90*/  @P2 IMAD.MOV.U32 R4, RZ, RZ, R8 ;  /* 0x000000ffff042224 */ /* 0x000fc600078e0008 */
[----:B------:R-:W-:-:S05]  /*7ba0*/  FFMA R3, R86, R154, R3 ;  /* 0x0000009a56037223 */ /* 0x000fca0000000003 */
[----:B------:R-:W-:-:S05]  /*7bb0*/  F2FP.TF32.F32.PACK_B R3, R3 ;  /* 0x00000003ff03723e */ /* 0x000fca00024050ff */
[----:B------:R3:W-:Y:S01]  /*7bc0*/  @P2 STG.E desc[UR36][R4.64+0x1e0], R3 ;  /* 0x0001e00304002986 */ /* 0x0007e2000c101924 */
[----:B------:R-:W-:Y:S05]  /*7bd0*/  @!P1 BRA `(.L_x_279) ;  /* 0x0000000000049947 */ /* 0x000fea0003800000 */
[----:B------:R0:W5:Y:S02]  /*7be0*/  LDG.E.LTC128B R172, desc[UR36][R10.64+0x1e4] ;  /* 0x0001e4240aac7981 */ /* 0x000164000c1e1920 */
.L_x_279:
[----:B------:R-:W-:Y:S05]  /*7bf0*/  BSYNC B1 ;  /* 0x0000000000017941 */ /* 0x000fea0003800000 */
.L_x_278:
[----:B------:R-:W-:Y:S05]  /*7c00*/  @!P1 BRA `(.L_x_280) ;  /* 0x00000024003c9947 */ /* 0x000fea0003800000 */
[----:B-----5:R-:W-:-:S05]  /*7c10*/  LOP3.LUT R172, R172, 0xffffe000, RZ, 0xc0, !PT ;  /* 0xffffe000acac7812 */ /* 0x020fca00078ec0ff */
[----:B------:R-:W-:-:S04]  /*7c20*/  FMUL R172, R172, R155 ;  /* 0x0000009bacac7220 */ /* 0x000fc80000400000 */
[----:B------:R-:W-:-:S05]  /*7c30*/  FFMA R87, R87, R154, R172 ;  /* 0x0000009a57577223 */ /* 0x000fca00000000ac */
[----:B------:R-:W-:-:S05]  /*7c40*/  F2FP.TF32.F32.PACK_B R87, R87 ;  /* 0x00000057ff57723e */ /* 0x000fca00024050ff */
[----:B------:R0:W-:Y:S01]  /*7c50*/  STG.E desc[UR36][R8.64+0x1e4], R87 ;  /* 0x0001e45708007986 */ /* 0x0001e2000c101924 */
[----:B------:R-:W-:Y:S05]  /*7c60*/  BRA `(.L_x_280) ;  /* 0x0000002400247947 */ /* 0x000fea0003800000 */
.L_x_29:
[----:B------:R-:W-:Y:S01]  /*7c70*/  ULDC.64 UR4, c[0x0][0x5c0] ;  /* 0x0001700000047ab9 */ /* 0x000fe20000000a00 */
[-C--:B------:R-:W-:Y:S01]  /*7c80*/  FMUL R15, R88, R154.reuse ;  /* 0x0000009a580f7220 */ /* 0x080fe20000400000 */
[----:B------:R-:W-:Y:S01]  /*7c90*/  LEA R6, P0, R168, UR4, 0x2 ;  /* 0x00000004a8067c11 */ /* 0x000fe2000f8010ff */
[----:B------:R-:W-:Y:S01]  /*7ca0*/  IMAD.SHL.U32 R11, R4, 0x20, RZ ;  /* 0x00000020040b7824 */ /* 0x000fe200078e00ff */
[----:B------:R-:W-:Y:S01]  /*7cb0*/  ISETP.GT.AND P5, PT, R0, 0x1, P3 ;  /* 0x000000010000780c */ /* 0x000fe20001fa4270 */
[-C--:B------:R-:W-:Y:S01]  /*7cc0*/  FMUL R89, R89, R154.reuse ;  /* 0x0000009a59597220 */ /* 0x080fe20000400000 */
[----:B------:R-:W-:Y:S01]  /*7cd0*/  LEA.HI.X R7, R168, UR5, R171, 0x2, P0 ;  /* 0x00000005a8077c11 */ /* 0x000fe200080f14ab */
[-C--:B------:R-:W-:Y:S01]  /*7ce0*/  FMUL R21, R90, R154.reuse ;  /* 0x0000009a5a157220 */ /* 0x080fe20000400000 */
[----:B------:R-:W-:Y:S01]  /*7cf0*/  ISETP.GT.AND P0, PT, R3, 0x8, PT ;  /* 0x000000080300780c */ /* 0x000fe20003f04270 */
[-C--:B------:R-:W-:Y:S01]  /*7d00*/  FMUL R91, R91, R154.reuse ;  /* 0x0000009a5b5b7220 */ /* 0x080fe20000400000 */
[----:B------:R-:W-:Y:S01]  /*7d10*/  F2FP.TF32.F32.PACK_B R15, R15 ;  /* 0x0000000fff0f723e */ /* 0x000fe200024050ff */
[-C--:B------:R-:W-:Y:S01]  /*7d20*/  FMUL R93, R93, R154.reuse ;  /* 0x0000009a5d5d7220 */ /* 0x080fe20000400000 */
[----:B------:R-:W-:Y:S01]  /*7d30*/  ISETP.GT.AND P1, PT, R0, RZ, P0 ;  /* 0x000000ff0000720c */ /* 0x000fe20000724270 */
[-C--:B------:R-:W-:Y:S01]  /*7d40*/  FMUL R23, R94, R154.reuse ;  /* 0x0000009a5e177220 */ /* 0x080fe20000400000 */
[----:B------:R-:W-:Y:S01]  /*7d50*/  ISETP.GT.AND P4, PT, R0, 0x1, P0 ;  /* 0x000000010000780c */ /* 0x000fe20000784270 */
[----:B------:R0:W-:Y:S01]  /*7d60*/  @P2 STG.E desc[UR36][R6.64], R15 ;  /* 0x0000000f06002986 */ /* 0x0001e2000c101924 */
[----:B------:R-:W-:Y:S01]  /*7d70*/  SHF.L.U64.HI R9, R4, 0x5, R5 ;  /* 0x0000000504097819 */ /* 0x000fe20000010205 */
[----:B------:R-:W-:Y:S01]  /*7d80*/  FMUL R95, R95, R154 ;  /* 0x0000009a5f5f7220 */ /* 0x000fe20000400000 */
[----:B------:R-:W-:Y:S01]  /*7d90*/  IADD3 R12, P2, R11, R6, RZ ;  /* 0x000000060b0c7210 */ /* 0x000fe20007f5e0ff */
[-C--:B------:R-:W-:Y:S01]  /*7da0*/  FMUL R97, R97, R154.reuse ;  /* 0x0000009a61617220 */ /* 0x080fe20000400000 */
[----:B------:R-:W-:Y:S01]  /*7db0*/  F2FP.TF32.F32.PACK_B R89, R89 ;  /* 0x00000059ff59723e */ /* 0x000fe200024050ff */
[-C--:B------:R-:W-:Y:S01]  /*7dc0*/  FMUL R99, R99, R154.reuse ;  /* 0x0000009a63637220 */ /* 0x080fe20000400000 */
[----:B------:R-:W-:Y:S01]  /*7dd0*/  F2FP.TF32.F32.PACK_B R21, R21 ;  /* 0x00000015ff15723e */ /* 0x000fe200024050ff */
[----:B------:R-:W-:Y:S01]  /*7de0*/  IMAD.X R13, R9, 0x1, R7, P2 ;  /* 0x00000001090d7824 */ /* 0x000fe200010e0607 */
[----:B------:R-:W-:Y:S01]  /*7df0*/  F2FP.TF32.F32.PACK_B R91, R91 ;  /* 0x0000005bff5b723e */ /* 0x000fe200024050ff */
[----:B------:R-:W-:Y:S01]  /*7e00*/  @P5 STG.E desc[UR36][R6.64+0x4], R89 ;  /* 0x0000045906005986 */ /* 0x000fe2000c101924 */
[----:B------:R-:W-:Y:S01]  /*7e10*/  ISETP.GT.AND P5, PT, R0, 0x8, P3 ;  /* 0x000000080000780c */ /* 0x000fe20001fa4270 */
[-C--:B0-----:R-:W-:Y:S01]  /*7e20*/  FMUL R15, R92, R154.reuse ;  /* 0x0000009a5c0f7220 */ /* 0x081fe20000400000 */
[C---:B------:R-:W-:Y:S01]  /*7e30*/  ISETP.GT.AND P2, PT, R0.reuse, 0x9, P3 ;  /* 0x000000090000780c */ /* 0x040fe20001f44270 */
[----:B------:R0:W-:Y:S01]  /*7e40*/  @P1 STG.E desc[UR36][R12.64], R21 ;  /* 0x000000150c001986 */ /* 0x0001e2000c101924 */
[C---:B------:R-:W-:Y:S01]  /*7e50*/  ISETP.GT.AND P1, PT, R0.reuse, 0x8, P0 ;  /* 0x000000080000780c */ /* 0x040fe20000724270 */
[-C--:B------:R-:W-:Y:S01]  /*7e60*/  FMUL R101, R101, R154.reuse ;  /* 0x0000009a65657220 */ /* 0x080fe20000400000 */
[----:B------:R-:W-:Y:S01]  /*7e70*/  F2FP.TF32.F32.PACK_B R15, R15 ;  /* 0x0000000fff0f723e */ /* 0x000fe200024050ff */
[----:B------:R-:W-:Y:S01]  /*7e80*/  @P4 STG.E desc[UR36][R12.64+0x4], R91 ;  /* 0x0000045b0c004986 */ /* 0x000fe2000c101924 */
[----:B------:R-:W-:Y:S01]  /*7e90*/  ISETP.GT.AND P4, PT, R0, 0x9, P0 ;  /* 0x000000090000780c */ /* 0x000fe20000784270 */
[-C--:B------:R-:W-:Y:S01]  /*7ea0*/  FMUL R103, R103, R154.reuse ;  /* 0x0000009a67677220 */ /* 0x080fe20000400000 */
[----:B------:R-:W-:Y:S01]  /*7eb0*/  F2FP.TF32.F32.PACK_B R93, R93 ;  /* 0x0000005dff5d723e */ /* 0x000fe200024050ff */
[-C--:B------:R-:W-:Y:S01]  /*7ec0*/  FMUL R105, R105, R154.reuse ;  /* 0x0000009a69697220 */ /* 0x080fe20000400000 */
[----:B------:R-:W-:Y:S01]  /*7ed0*/  F2FP.TF32.F32.PACK_B R23, R23 ;  /* 0x00000017ff17723e */ /* 0x000fe200024050ff */
[----:B------:R1:W-:Y:S01]  /*7ee0*/  @P5 STG.E desc[UR36][R6.64+0x20], R15 ;  /* 0x0000200f06005986 */ /* 0x0003e2000c101924 */
[----:B------:R-:W-:Y:S01]  /*7ef0*/  F2FP.TF32.F32.PACK_B R95, R95 ;  /* 0x0000005fff5f723e */ /* 0x000fe200024050ff */
[-C--:B0-----:R-:W-:Y:S01]  /*7f00*/  FMUL R21, R96, R154.reuse ;  /* 0x0000009a60157220 */ /* 0x081fe20000400000 */
[C---:B------:R-:W-:Y:S01]  /*7f10*/  ISETP.GT.AND P5, PT, R0.reuse, 0x10, P3 ;  /* 0x000000100000780c */ /* 0x040fe20001fa4270 */
[----:B------:R-:W-:Y:S01]  /*7f20*/  @P2 STG.E desc[UR36][R6.64+0x24], R93 ;  /* 0x0000245d06002986 */ /* 0x000fe2000c101924 */
[C---:B------:R-:W-:Y:S01]  /*7f30*/  ISETP.GT.AND P2, PT, R0.reuse, 0x11, P3 ;  /* 0x000000110000780c */ /* 0x040fe20001f44270 */
[-C--:B------:R-:W-:Y:S01]  /*7f40*/  FMUL R107, R107, R154.reuse ;  /* 0x0000009a6b6b7220 */ /* 0x080fe20000400000 */
[----:B------:R-:W-:Y:S01]  /*7f50*/  F2FP.TF32.F32.PACK_B R21, R21 ;  /* 0x00000015ff15723e */ /* 0x000fe200024050ff */
[----:B------:R0:W-:Y:S01]  /*7f60*/  @P1 STG.E desc[UR36][R12.64+0x20], R23 ;  /* 0x000020170c001986 */ /* 0x0001e2000c101924 */
[C---:B------:R-:W-:Y:S01]  /*7f70*/  ISETP.GT.AND P1, PT, R0.reuse, 0x10, P0 ;  /* 0x000000100000780c */ /* 0x040fe20000724270 */
[-C--:B------:R-:W-:Y:S01]  /*7f80*/  FMUL R109, R109, R154.reuse ;  /* 0x0000009a6d6d7220 */ /* 0x080fe20000400000 */
[----:B------:R-:W-:Y:S01]  /*7f90*/  F2FP.TF32.F32.PACK_B R97, R97 ;  /* 0x00000061ff61723e */ /* 0x000fe200024050ff */
[----:B------:R-:W-:Y:S01]  /*7fa0*/  @P4 STG.E desc[UR36][R12.64+0x24], R95 ;  /* 0x0000245f0c004986 */ /* 0x000fe2000c101924 */
[----:B------:R-:W-:Y:S01]  /*7fb0*/  ISETP.GT.AND P4, PT, R0, 0x11, P0 ;  /* 0x000000110000780c */ /* 0x000fe20000784270 */
[-C--:B-1----:R-:W-:Y:S01]  /*7fc0*/  FMUL R15, R98, R154.reuse ;  /* 0x0000009a620f7220 */ /* 0x082fe20000400000 */
[----:B------:R-:W-:Y:S01]  /*7fd0*/  F2FP.TF32.F32.PACK_B R99, R99 ;  /* 0x00000063ff63723e */ /* 0x000fe200024050ff */
[----:B------:R1:W-:Y:S01]  /*7fe0*/  @P5 STG.E desc[UR36][R6.64+0x40], R21 ;  /* 0x0000401506005986 */ /* 0x0003e2000c101924 */
[C---:B------:R-:W-:Y:S01]  /*7ff0*/  ISETP.GT.AND P5, PT, R0.reuse, 0x18, P3 ;  /* 0x000000180000780c */ /* 0x040fe20001fa4270 */
[-C--:B------:R-:W-:Y:S01]  /*8000*/  FMUL R111, R111, R154.reuse ;  /* 0x0000009a6f6f7220 */ /* 0x080fe20000400000 */
[----:B------:R-:W-:Y:S01]  /*8010*/  F2FP.TF32.F32.PACK_B R15, R15 ;  /* 0x0000000fff0f723e */ /* 0x000fe200024050ff */
[----:B------:R-:W-:Y:S01]  /*8020*/  @P2 STG.E desc[UR36][R6.64+0x44], R97 ;  /* 0x0000446106002986 */ /* 0x000fe2000c101924 */
[----:B------:R-:W-:Y:S01]  /*8030*/  ISETP.GT.AND P2, PT, R0, 0x19, P3 ;  /* 0x000000190000780c */ /* 0x000fe20001f44270 */
[-C--:B0-----:R-:W-:Y:S01]  /*8040*/  FMUL R23, R100, R154.reuse ;  /* 0x0000009a64177220 */ /* 0x081fe20000400000 */
        /* <DEDUP_REMOVED lines=177> */
[----:B------:R-:W-:Y:S01]  /*8b60*/  @P1 STG.E desc[UR36][R12.64+0x1a0], R23 ;  /* 0x0001a0170c001986 */ /* 0x000fe2000c101924 */
        /* <DEDUP_REMOVED lines=11> */
[-C--:B------:R-:W-:Y:S01]  /*8c20*/  FMUL R33, R33, R154.reuse ;  /* 0x0000009a21217220 */ /* 0x080fe20000400000 */
[----:B------:R-:W-:Y:S01]  /*8c30*/  ISETP.GT.AND P3, PT, R0, 0x79, P3 ;  /* 0x000000790000780c */ /* 0x000fe20001f64270 */
[----:B------:R-:W-:Y:S01]  /*8c40*/  @P1 STG.E desc[UR36][R6.64+0x1c4], R145 ;  /* 0x0001c49106001986 */ /* 0x000fe2000c101924 */
[----:B------:R-:W-:Y:S01]  /*8c50*/  ISETP.GT.AND P1, PT, R3, 0x80, PT ;  /* 0x000000800300780c */ /* 0x000fe20003f24270 */
[-C--:B------:R-:W-:Y:S01]  /*8c60*/  FMUL R35, R35, R154.reuse ;  /* 0x0000009a23237220 */ /* 0x080fe20000400000 */
[----:B------:R-:W-:Y:S01]  /*8c70*/  F2FP.TF32.F32.PACK_B R149, R149 ;  /* 0x00000095ff95723e */ /* 0x000fe200024050ff */
[----:B------:R1:W-:Y:S01]  /*8c80*/  @P2 STG.E desc[UR36][R12.64+0x1c0], R15 ;  /* 0x0001c00f0c002986 */ /* 0x0003e2000c101924 */
[----:B------:R-:W-:Y:S01]  /*8c90*/  ISETP.GT.AND P2, PT, R3, 0x88, PT ;  /* 0x000000880300780c */ /* 0x000fe20003f44270 */
[-C--:B------:R-:W-:Y:S01]  /*8ca0*/  FMUL R3, R148, R154.reuse ;  /* 0x0000009a94037220 */ /* 0x080fe20000400000 */
[-C--:B0-----:R-:W-:Y:S01]  /*8cb0*/  FMUL R21, R150, R154.reuse ;  /* 0x0000009a96157220 */ /* 0x081fe20000400000 */
[----:B------:R-:W-:Y:S01]  /*8cc0*/  @P4 STG.E desc[UR36][R12.64+0x1c4], R147 ;  /* 0x0001c4930c004986 */ /* 0x000fe2000c101924 */
[C---:B------:R-:W-:Y:S01]  /*8cd0*/  ISETP.GT.AND P4, PT, R0.reuse, 0x78, P0 ;  /* 0x000000780000780c */ /* 0x040fe20000784270 */
[-C--:B------:R-:W-:Y:S01]  /*8ce0*/  FMUL R37, R37, R154.reuse ;  /* 0x0000009a25257220 */ /* 0x080fe20000400000 */
[----:B------:R-:W-:Y:S01]  /*8cf0*/  ISETP.GT.AND P0, PT, R0, 0x79, P0 ;  /* 0x000000790000780c */ /* 0x000fe20000704270 */
[-C--:B------:R-:W-:Y:S01]  /*8d00*/  FMUL R39, R39, R154.reuse ;  /* 0x0000009a27277220 */ /* 0x080fe20000400000 */
[----:B------:R-:W-:Y:S01]  /*8d10*/  F2FP.TF32.F32.PACK_B R3, R3 ;  /* 0x00000003ff03723e */ /* 0x000fe200024050ff */
[-C--:B------:R-:W-:Y:S01]  /*8d20*/  FMUL R41, R41, R154.reuse ;  /* 0x0000009a29297220 */ /* 0x080fe20000400000 */
[----:B------:R-:W-:Y:S01]  /*8d30*/  F2FP.TF32.F32.PACK_B R21, R21 ;  /* 0x00000015ff15723e */ /* 0x000fe200024050ff */
[C---:B-1----:R-:W-:Y:S01]  /*8d40*/  IMAD.SHL.U32 R15, R4.reuse, 0x200, RZ ;  /* 0x00000200040f7824 */ /* 0x042fe200078e00ff */
[----:B------:R-:W-:Y:S01]  /*8d50*/  F2FP.TF32.F32.PACK_B R151, R151 ;  /* 0x00000097ff97723e */ /* 0x000fe200024050ff */
[----:B------:R0:W-:Y:S01]  /*8d60*/  @P5 STG.E desc[UR36][R6.64+0x1e0], R3 ;  /* 0x0001e00306005986 */ /* 0x0001e2000c101924 */
[----:B------:R-:W-:Y:S01]  /*8d70*/  SHF.L.U64.HI R5, R4, 0x9, R5 ;  /* 0x0000000904057819 */ /* 0x000fe20000010205 */
[----:B------:R-:W-:Y:S01]  /*8d80*/  FMUL R43, R43, R154 ;  /* 0x0000009a2b2b7220 */ /* 0x000fe20000400000 */
[----:B------:R-:W-:Y:S01]  /*8d90*/  F2FP.TF32.F32.PACK_B R25, R25 ;  /* 0x00000019ff19723e */ /* 0x000fe200024050ff */
[----:B------:R-:W-:Y:S01]  /*8da0*/  @P3 STG.E desc[UR36][R6.64+0x1e4], R149 ;  /* 0x0001e49506003986 */ /* 0x000fe2000c101924 */
[----:B------:R-:W-:Y:S01]  /*8db0*/  IADD3 R4, P3, R15, R6, RZ ;  /* 0x000000060f047210 */ /* 0x000fe20007f7e0ff */
[----:B------:R-:W-:Y:S01]  /*8dc0*/  FMUL R45, R45, R154 ;  /* 0x0000009a2d2d7220 */ /* 0x000fe20000400000 */
[----:B------:R-:W-:Y:S01]  /*8dd0*/  F2FP.TF32.F32.PACK_B R27, R27 ;  /* 0x0000001bff1b723e */ /* 0x000fe200024050ff */
[----:B------:R1:W-:Y:S01]  /*8de0*/  @P4 STG.E desc[UR36][R12.64+0x1e0], R21 ;  /* 0x0001e0150c004986 */ /* 0x0003e2000c101924 */
[----:B------:R-:W-:Y:S01]  /*8df0*/  IADD3 R14, P4, P5, R11, R6, R15 ;  /* 0x000000060b0e7210 */ /* 0x000fe20007d9e00f */
[-C--:B------:R-:W-:Y:S01]  /*8e00*/  FMUL R47, R47, R154.reuse ;  /* 0x0000009a2f2f7220 */ /* 0x080fe20000400000 */
[----:B------:R-:W-:Y:S01]  /*8e10*/  F2FP.TF32.F32.PACK_B R29, R29 ;  /* 0x0000001dff1d723e */ /* 0x000fe200024050ff */
[----:B------:R2:W-:Y:S01]  /*8e20*/  @P0 STG.E desc[UR36][R12.64+0x1e4], R151 ;  /* 0x0001e4970c000986 */ /* 0x0005e2000c101924 */
[----:B------:R-:W-:Y:S01]  /*8e30*/  ISETP.GT.AND P0, PT, R0, RZ, P1 ;  /* 0x000000ff0000720c */ /* 0x000fe20000f04270 */
[-C--:B0-----:R-:W-:Y:S01]  /*8e40*/  FMUL R3, R24, R154.reuse ;  /* 0x0000009a18037220 */ /* 0x081fe20000400000 */
[----:B------:R-:W-:Y:S01]  /*8e50*/  IADD3.X R15, R9, R7, R5, P4, P5 ;  /* 0x00000007090f7210 */ /* 0x000fe200027ea405 */
[----:B------:R-:W-:Y:S01]  /*8e60*/  IMAD.X R5, R5, 0x1, R7, P3 ;  /* 0x0000000105057824 */ /* 0x000fe200018e0607 */
[C---:B------:R-:W-:Y:S01]  /*8e70*/  ISETP.GT.AND P5, PT, R0.reuse, 0x1, P1 ;  /* 0x000000010000780c */ /* 0x040fe20000fa4270 */
[-C--:B------:R-:W-:Y:S01]  /*8e80*/  FMUL R49, R49, R154.reuse ;  /* 0x0000009a31317220 */ /* 0x080fe20000400000 */
[----:B------:R-:W-:Y:S01]  /*8e90*/  ISETP.GT.AND P4, PT, R0, RZ, P2 ;  /* 0x000000ff0000720c */ /* 0x000fe20001784270 */
[-C--:B-1----:R-:W-:Y:S01]  /*8ea0*/  FMUL R21, R26, R154.reuse ;  /* 0x0000009a1a157220 */ /* 0x082fe20000400000 */
[----:B------:R-:W-:Y:S01]  /*8eb0*/  F2FP.TF32.F32.PACK_B R3, R3 ;  /* 0x00000003ff03723e */ /* 0x000fe200024050ff */
[----:B------:R-:W-:Y:S01]  /*8ec0*/  FMUL R51, R51, R154 ;  /* 0x0000009a33337220 */ /* 0x000fe20000400000 */
[----:B------:R-:W-:Y:S01]  /*8ed0*/  IADD3 R6, P3, R11, R4, RZ ;  /* 0x000000040b067210 */ /* 0x000fe20007f7e0ff */
[-C--:B--2---:R-:W-:Y:S01]  /*8ee0*/  FMUL R13, R28, R154.reuse ;  /* 0x0000009a1c0d7220 */ /* 0x084fe20000400000 */
[----:B------:R-:W-:Y:S01]  /*8ef0*/  F2FP.TF32.F32.PACK_B R21, R21 ;  /* 0x00000015ff15723e */ /* 0x000fe200024050ff */
[----:B------:R0:W-:Y:S01]  /*8f00*/  @P0 STG.E desc[UR36][R4.64], R3 ;  /* 0x0000000304000986 */ /* 0x0001e2000c101924 */
[C---:B------:R-:W-:Y:S01]  /*8f10*/  ISETP.GT.AND P0, PT, R0.reuse, 0x1, P2 ;  /* 0x000000010000780c */ /* 0x040fe20001704270 */
[--C-:B------:R-:W-:Y:S01]  /*8f20*/  IMAD.X R7, R9, 0x1, R5.reuse, P3 ;  /* 0x0000000109077824 */ /* 0x100fe200018e0605 */
[C---:B------:R-:W-:Y:S01]  /*8f30*/  ISETP.GT.AND P3, PT, R0.reuse, 0x9, P1 ;  /* 0x000000090000780c */ /* 0x040fe20000f64270 */
[----:B------:R-:W-:Y:S01]  /*8f40*/  @P5 STG.E desc[UR36][R4.64+0x4], R25 ;  /* 0x0000041904005986 */ /* 0x000fe2000c101924 */
[----:B------:R-:W-:Y:S01]  /*8f50*/  F2FP.TF32.F32.PACK_B R13, R13 ;  /* 0x0000000dff0d723e */ /* 0x000fe200024050ff */
[----:B------:R-:W-:Y:S01]  /*8f60*/  FMUL R53, R53, R154 ;  /* 0x0000009a35357220 */ /* 0x000fe20000400000 */
[----:B------:R-:W-:Y:S01]  /*8f70*/  IADD3 R8, P5, R11, R4, RZ ;  /* 0x000000040b087210 */ /* 0x000fe20007fbe0ff */
[----:B------:R1:W-:Y:S01]  /*8f80*/  @P4 STG.E desc[UR36][R6.64], R21 ;  /* 0x0000001506004986 */ /* 0x0003e2000c101924 */
[----:B------:R-:W-:Y:S01]  /*8f90*/  ISETP.GT.AND P4, PT, R0, 0x8, P1 ;  /* 0x000000080000780c */ /* 0x000fe20000f84270 */
[-C--:B------:R-:W-:Y:S01]  /*8fa0*/  FMUL R11, R32, R154.reuse ;  /* 0x0000009a200b7220 */ /* 0x080fe20000400000 */
[----:B------:R-:W-:Y:S01]  /*8fb0*/  F2FP.TF32.F32.PACK_B R31, R31 ;  /* 0x0000001fff1f723e */ /* 0x000fe200024050ff */
[-C--:B0-----:R-:W-:Y:S01]  /*8fc0*/  FMUL R3, R30, R154.reuse ;  /* 0x0000009a1e037220 */ /* 0x081fe20000400000 */
[----:B------:R-:W-:Y:S01]  /*8fd0*/  IMAD.X R9, R9, 0x1, R5, P5 ;  /* 0x0000000109097824 */ /* 0x000fe200028e0605 */
[----:B------:R-:W-:Y:S01]  /*8fe0*/  @P0 STG.E desc[UR36][R6.64+0x4], R27 ;  /* 0x0000041b06000986 */ /* 0x000fe2000c101924 */
[C---:B------:R-:W-:Y:S01]  /*8ff0*/  ISETP.GT.AND P0, PT, R0.reuse, 0x8, P2 ;  /* 0x000000080000780c */ /* 0x040fe20001704270 */
[-C--:B------:R-:W-:Y:S01]  /*9000*/  FMUL R55, R55, R154.reuse ;  /* 0x0000009a37377220 */ /* 0x080fe20000400000 */
[----:B------:R-:W-:Y:S01]  /*9010*/  F2FP.TF32.F32.PACK_B R3, R3 ;  /* 0x00000003ff03723e */ /* 0x000fe200024050ff */
[----:B------:R-:W-:Y:S01]  /*9020*/  @P3 STG.E desc[UR36][R4.64+0x24], R29 ;  /* 0x0000241d04003986 */ /* 0x000fe2000c101924 */
[----:B------:R-:W-:Y:S01]  /*9030*/  ISETP.GT.AND P5, PT, R0, 0x10, P1 ;  /* 0x000000100000780c */ /* 0x000fe20000fa4270 */
[-C--:B-1----:R-:W-:Y:S01]  /*9040*/  FMUL R21, R36, R154.reuse ;  /* 0x0000009a24157220 */ /* 0x082fe20000400000 */
[C---:B------:R-:W-:Y:S01]  /*9050*/  ISETP.GT.AND P3, PT, R0.reuse, 0x11, P1 ;  /* 0x000000110000780c */ /* 0x040fe20000f64270 */
[----:B------:R0:W-:Y:S01]  /*9060*/  @P4 STG.E desc[UR36][R4.64+0x20], R13 ;  /* 0x0000200d04004986 */ /* 0x0001e2000c101924 */
[C---:B------:R-:W-:Y:S01]  /*9070*/  ISETP.GT.AND P4, PT, R0.reuse, 0x9, P2 ;  /* 0x000000090000780c */ /* 0x040fe20001784270 */
[-C--:B------:R-:W-:Y:S01]  /*9080*/  FMUL R57, R57, R154.reuse ;  /* 0x0000009a39397220 */ /* 0x080fe20000400000 */
[----:B------:R-:W-:Y:S01]  /*9090*/  F2FP.TF32.F32.PACK_B R11, R11 ;  /* 0x0000000bff0b723e */ /* 0x000fe200024050ff */
[-C--:B------:R-:W-:Y:S01]  /*90a0*/  FMUL R59, R59, R154.reuse ;  /* 0x0000009a3b3b7220 */ /* 0x080fe20000400000 */
[----:B------:R-:W-:Y:S01]  /*90b0*/  F2FP.TF32.F32.PACK_B R33, R33 ;  /* 0x00000021ff21723e */ /* 0x000fe200024050ff */
[----:B------:R1:W-:Y:S01]  /*90c0*/  @P0 STG.E desc[UR36][R8.64+0x20], R3 ;  /* 0x0000200308000986 */ /* 0x0003e2000c101924 */
[----:B------:R-:W-:Y:S01]  /*90d0*/  ISETP.GT.AND P0, PT, R0, 0x10, P2 ;  /* 0x000000100000780c */ /* 0x000fe20001704270 */
[-C--:B------:R-:W-:Y:S01]  /*90e0*/  FMUL R61, R61, R154.reuse ;  /* 0x0000009a3d3d7220 */ /* 0x080fe20000400000 */
[----:B------:R-:W-:Y:S01]  /*90f0*/  F2FP.TF32.F32.PACK_B R35, R35 ;  /* 0x00000023ff23723e */ /* 0x000fe200024050ff */
[-C--:B------:R-:W-:Y:S01]  /*9100*/  FMUL R63, R63, R154.reuse ;  /* 0x0000009a3f3f7220 */ /* 0x080fe20000400000 */
[----:B------:R-:W-:Y:S01]  /*9110*/  F2FP.TF32.F32.PACK_B R21, R21 ;  /* 0x00000015ff15723e */ /* 0x000fe200024050ff */
[-C--:B0-----:R-:W-:Y:S01]  /*9120*/  FMUL R13, R34, R154.reuse ;  /* 0x0000009a220d7220 */ /* 0x081fe20000400000 */
[----:B------:R-:W-:Y:S01]  /*9130*/  F2FP.TF32.F32.PACK_B R37, R37 ;  /* 0x00000025ff25723e */ /* 0x000fe200024050ff */
[----:B------:R-:W-:Y:S01]  /*9140*/  @P4 STG.E desc[UR36][R14.64+0x24], R31 ;  /* 0x0000241f0e004986 */ /* 0x000fe2000c101924 */
[C---:B------:R-:W-:Y:S01]  /*9150*/  ISETP.GT.AND P4, PT, R0.reuse, 0x11, P2 ;  /* 0x000000110000780c */ /* 0x040fe20001784270 */
[----:B------:R-:W-:Y:S01]  /*9160*/  FMUL R65, R65, R154 ;  /* 0x0000009a41417220 */ /* 0x000fe20000400000 */
[----:B------:R-:W-:Y:S01]  /*9170*/  F2FP.TF32.F32.PACK_B R13, R13 ;  /* 0x0000000dff0d723e */ /* 0x000fe200024050ff */
[----:B------:R0:W-:Y:S01]  /*9180*/  @P5 STG.E desc[UR36][R4.64+0x40], R11 ;  /* 0x0000400b04005986 */ /* 0x0001e2000c101924 */
[----:B------:R-:W-:Y:S01]  /*9190*/  ISETP.GT.AND P5, PT, R0, 0x18, P1 ;  /* 0x000000180000780c */ /* 0x000fe20000fa4270 */
[----:B------:R-:W-:-:S02]  /*91a0*/  @P0 IMAD.MOV.U32 R6, RZ, RZ, R14 ;  /* 0x000000ffff060224 */ /* 0x000fc400078e000e */
[-C--:B-1----:R-:W-:Y:S01]  /*91b0*/  FMUL R3, R38, R154.reuse ;  /* 0x0000009a26037220 */ /* 0x082fe20000400000 */
[--C-:B------:R-:W-:Y:S01]  /*91c0*/  @P0 IMAD.MOV.U32 R7, RZ, RZ, R15.reuse ;  /* 0x000000ffff070224 */ /* 0x100fe200078e000f */
[----:B------:R-:W-:Y:S01]  /*91d0*/  @P3 STG.E desc[UR36][R4.64+0x44], R33 ;  /* 0x0000442104003986 */ /* 0x000fe2000c101924 */
[----:B------:R-:W-:Y:S01]  /*91e0*/  ISETP.GT.AND P3, PT, R0, 0x19, P1 ;  /* 0x000000190000780c */ /* 0x000fe20000f64270 */
[-C--:B------:R-:W-:Y:S01]  /*91f0*/  FMUL R9, R40, R154.reuse ;  /* 0x0000009a28097220 */ /* 0x080fe20000400000 */
[----:B------:R-:W-:Y:S01]  /*9200*/  F2FP.TF32.F32.PACK_B R3, R3 ;  /* 0x00000003ff03723e */ /* 0x000fe200024050ff */
[----:B------:R1:W-:Y:S01]  /*9210*/  @P0 STG.E desc[UR36][R6.64+0x40], R13 ;  /* 0x0000400d06000986 */ /* 0x0003e2000c101924 */
[----:B------:R-:W-:Y:S01]  /*9220*/  ISETP.GT.AND P0, PT, R0, 0x18, P2 ;  /* 0x000000180000780c */ /* 0x000fe20001704270 */
[-C--:B------:R-:W-:Y:S01]  /*9230*/  FMUL R67, R67, R154.reuse ;  /* 0x0000009a43437220 */ /* 0x080fe20000400000 */
[----:B------:R-:W-:Y:S01]  /*9240*/  F2FP.TF32.F32.PACK_B R39, R39 ;  /* 0x00000027ff27723e */ /* 0x000fe200024050ff */
[-C--:B0-----:R-:W-:Y:S01]  /*9250*/  FMUL R11, R42, R154.reuse ;  /* 0x0000009a2a0b7220 */ /* 0x081fe20000400000 */
[----:B------:R-:W-:Y:S01]  /*9260*/  F2FP.TF32.F32.PACK_B R9, R9 ;  /* 0x00000009ff09723e */ /* 0x000fe200024050ff */
[-C--:B------:R-:W-:Y:S01]  /*9270*/  FMUL R69, R69, R154.reuse ;  /* 0x0000009a45457220 */ /* 0x080fe20000400000 */
[----:B------:R-:W-:Y:S01]  /*9280*/  F2FP.TF32.F32.PACK_B R41, R41 ;  /* 0x00000029ff29723e */ /* 0x000fe200024050ff */
[-C--:B------:R-:W-:Y:S01]  /*9290*/  FMUL R71, R71, R154.reuse ;  /* 0x0000009a47477220 */ /* 0x080fe20000400000 */
[----:B------:R-:W-:Y:S01]  /*92a0*/  F2FP.TF32.F32.PACK_B R11, R11 ;  /* 0x0000000bff0b723e */ /* 0x000fe200024050ff */
[-C--:B------:R-:W-:Y:S01]  /*92b0*/  FMUL R73, R73, R154.reuse ;  /* 0x0000009a49497220 */ /* 0x080fe20000400000 */
[----:B------:R-:W-:Y:S01]  /*92c0*/  F2FP.TF32.F32.PACK_B R43, R43 ;  /* 0x0000002bff2b723e */ /* 0x000fe200024050ff */
[--C-:B-1----:R-:W-:Y:S01]  /*92d0*/  @P4 IMAD.MOV.U32 R6, RZ, RZ, R14.reuse ;  /* 0x000000ffff064224 */ /* 0x102fe200078e000e */
[----:B------:R-:W-:Y:S01]  /*92e0*/  F2FP.TF32.F32.PACK_B R45, R45 ;  /* 0x0000002dff2d723e */ /* 0x000fe200024050ff */
[--C-:B------:R-:W-:Y:S01]  /*92f0*/  @P4 IMAD.MOV.U32 R7, RZ, RZ, R15.reuse ;  /* 0x000000ffff074224 */ /* 0x100fe200078e000f */
[----:B------:R-:W-:Y:S01]  /*9300*/  F2FP.TF32.F32.PACK_B R47, R47 ;  /* 0x0000002fff2f723e */ /* 0x000fe200024050ff */
[-C--:B------:R-:W-:Y:S01]  /*9310*/  FMUL R75, R75, R154.reuse ;  /* 0x0000009a4b4b7220 */ /* 0x080fe20000400000 */
[----:B------:R-:W-:Y:S01]  /*9320*/  F2FP.TF32.F32.PACK_B R49, R49 ;  /* 0x00000031ff31723e */ /* 0x000fe200024050ff */
[-C--:B------:R-:W-:Y:S01]  /*9330*/  FMUL R77, R77, R154.reuse ;  /* 0x0000009a4d4d7220 */ /* 0x080fe20000400000 */
[----:B------:R0:W-:Y:S01]  /*9340*/  @P4 STG.E desc[UR36][R6.64+0x44], R35 ;  /* 0x0000442306004986 */ /* 0x0001e2000c101924 */
[C---:B------:R-:W-:Y:S01]  /*9350*/  ISETP.GT.AND P4, PT, R0.reuse, 0x19, P2 ;  /* 0x000000190000780c */ /* 0x040fe20001784270 */
[-C--:B------:R-:W-:Y:S01]  /*9360*/  FMUL R79, R79, R154.reuse ;  /* 0x0000009a4f4f7220 */ /* 0x080fe20000400000 */
[----:B------:R-:W-:Y:S01]  /*9370*/  F2FP.TF32.F32.PACK_B R51, R51 ;  /* 0x00000033ff33723e */ /* 0x000fe200024050ff */
[----:B------:R1:W-:Y:S01]  /*9380*/  @P5 STG.E desc[UR36][R4.64+0x60], R21 ;  /* 0x0000601504005986 */ /* 0x0003e2000c101924 */
[----:B------:R-:W-:Y:S01]  /*9390*/  ISETP.GT.AND P5, PT, R0, 0x20, P1 ;  /* 0x000000200000780c */ /* 0x000fe20000fa4270 */
[-C--:B------:R-:W-:Y:S01]  /*93a0*/  FMUL R13, R80, R154.reuse ;  /* 0x0000009a500d7220 */ /* 0x080fe20000400000 */
[----:B------:R-:W-:Y:S01]  /*93b0*/  F2FP.TF32.F32.PACK_B R53, R53 ;  /* 0x00000035ff35723e */ /* 0x000fe200024050ff */
[----:B------:R-:W-:Y:S01]  /*93c0*/  @P3 STG.E desc[UR36][R4.64+0x64], R37 ;  /* 0x0000642504003986 */ /* 0x000fe2000c101924 */
[----:B------:R-:W-:Y:S01]  /*93d0*/  ISETP.GT.AND P3, PT, R0, 0x21, P1 ;  /* 0x000000210000780c */ /* 0x000fe20000f64270 */
[-C--:B------:R-:W-:Y:S01]  /*93e0*/  FMUL R81, R81, R154.reuse ;  /* 0x0000009a51517220 */ /* 0x080fe20000400000 */
[----:B------:R-:W-:Y:S01]  /*93f0*/  F2FP.TF32.F32.PACK_B R55, R55 ;  /* 0x00000037ff37723e */ /* 0x000fe200024050ff */
[----:B0-----:R-:W-:Y:S01]  /*9400*/  @P0 IMAD.MOV.U32 R6, RZ, RZ, R14 ;  /* 0x000000ffff060224 */ /* 0x001fe200078e000e */
[----:B------:R-:W-:Y:S01]  /*9410*/  F2FP.TF32.F32.PACK_B R57, R57 ;  /* 0x00000039ff39723e */ /* 0x000fe200024050ff */
[----:B------:R-:W-:Y:S01]  /*9420*/  @P0 IMAD.MOV.U32 R7, RZ, RZ, R15 ;  /* 0x000000ffff070224 */ /* 0x000fe200078e000f */
[----:B------:R-:W-:Y:S01]  /*9430*/  F2FP.TF32.F32.PACK_B R59, R59 ;  /* 0x0000003bff3b723e */ /* 0x000fe200024050ff */
[-C--:B------:R-:W-:Y:S01]  /*9440*/  FMUL R83, R83, R154.reuse ;  /* 0x0000009a53537220 */ /* 0x080fe20000400000 */
[----:B------:R-:W-:Y:S01]  /*9450*/  F2FP.TF32.F32.PACK_B R61, R61 ;  /* 0x0000003dff3d723e */ /* 0x000fe200024050ff */
[-C--:B-1----:R-:W-:Y:S01]  /*9460*/  FMUL R21, R84, R154.reuse ;  /* 0x0000009a54157220 */ /* 0x082fe20000400000 */
[----:B------:R0:W-:Y:S01]  /*9470*/  @P0 STG.E desc[UR36][R6.64+0x60], R3 ;  /* 0x0000600306000986 */ /* 0x0001e2000c101924 */
[----:B------:R-:W-:Y:S01]  /*9480*/  ISETP.GT.AND P0, PT, R0, 0x20, P2 ;  /* 0x000000200000780c */ /* 0x000fe20001704270 */
[-C--:B------:R-:W-:Y:S01]  /*9490*/  FMUL R85, R85, R154.reuse ;  /* 0x0000009a55557220 */ /* 0x080fe20000400000 */
[----:B------:R-:W-:Y:S01]  /*94a0*/  F2FP.TF32.F32.PACK_B R63, R63 ;  /* 0x0000003fff3f723e */ /* 0x000fe200024050ff */
[----:B------:R-:W-:Y:S01]  /*94b0*/  FMUL R87, R87, R154 ;  /* 0x0000009a57577220 */ /* 0x000fe20000400000 */
[----:B------:R-:W-:-:S02]  /*94c0*/  F2FP.TF32.F32.PACK_B R65, R65 ;  /* 0x00000041ff41723e */ /* 0x000fc400024050ff */
[----:B------:R-:W-:Y:S02]  /*94d0*/  F2FP.TF32.F32.PACK_B R67, R67 ;  /* 0x00000043ff43723e */ /* 0x000fe400024050ff */
[----:B------:R-:W-:Y:S02]  /*94e0*/  F2FP.TF32.F32.PACK_B R69, R69 ;  /* 0x00000045ff45723e */ /* 0x000fe400024050ff */
[----:B------:R-:W-:Y:S01]  /*94f0*/  F2FP.TF32.F32.PACK_B R71, R71 ;  /* 0x00000047ff47723e */ /* 0x000fe200024050ff */
[----:B0-----:R-:W-:Y:S02]  /*9500*/  @P4 IMAD.MOV.U32 R6, RZ, RZ, R14 ;  /* 0x000000ffff064224 */ /* 0x001fe400078e000e */
[----:B------:R-:W-:Y:S01]  /*9510*/  FMUL R3, R44, R154 ;  /* 0x0000009a2c037220 */ /* 0x000fe20000400000 */
[----:B------:R-:W-:Y:S01]  /*9520*/  @P4 IMAD.MOV.U32 R7, RZ, RZ, R15 ;  /* 0x000000ffff074224 */ /* 0x000fe200078e000f */
[----:B------:R-:W-:Y:S02]  /*9530*/  F2FP.TF32.F32.PACK_B R73, R73 ;  /* 0x00000049ff49723e */ /* 0x000fe400024050ff */
[----:B------:R-:W-:-:S02]  /*9540*/  F2FP.TF32.F32.PACK_B R75, R75 ;  /* 0x0000004bff4b723e */ /* 0x000fc400024050ff */
[----:B------:R0:W-:Y:S01]  /*9550*/  @P4 STG.E desc[UR36][R6.64+0x64], R39 ;  /* 0x0000642706004986 */ /* 0x0001e2000c101924 */
[C---:B------:R-:W-:Y:S02]  /*9560*/  ISETP.GT.AND P4, PT, R0.reuse, 0x21, P2 ;  /* 0x000000210000780c */ /* 0x040fe40001784270 */
[----:B------:R-:W-:Y:S01]  /*9570*/  F2FP.TF32.F32.PACK_B R3, R3 ;  /* 0x00000003ff03723e */ /* 0x000fe200024050ff */
[----:B------:R1:W-:Y:S01]  /*9580*/  @P5 STG.E desc[UR36][R4.64+0x80], R9 ;  /* 0x0000800904005986 */ /* 0x0003e2000c101924 */
[C---:B------:R-:W-:Y:S02]  /*9590*/  ISETP.GT.AND P5, PT, R0.reuse, 0x28, P1 ;  /* 0x000000280000780c */ /* 0x040fe40000fa4270 */
[----:B------:R-:W-:Y:S01]  /*95a0*/  F2FP.TF32.F32.PACK_B R77, R77 ;  /* 0x0000004dff4d723e */ /* 0x000fe200024050ff */
[----:B------:R-:W-:Y:S01]  /*95b0*/  @P3 STG.E desc[UR36][R4.64+0x84], R41 ;  /* 0x0000842904003986 */ /* 0x000fe2000c101924 */
[----:B------:R-:W-:Y:S02]  /*95c0*/  ISETP.GT.AND P3, PT, R0, 0x29, P1 ;  /* 0x000000290000780c */ /* 0x000fe40000f64270 */
[----:B------:R-:W-:Y:S01]  /*95d0*/  F2FP.TF32.F32.PACK_B R79, R79 ;  /* 0x0000004fff4f723e */ /* 0x000fe200024050ff */
[----:B0-----:R-:W-:Y:S01]  /*95e0*/  @P0 IMAD.MOV.U32 R6, RZ, RZ, R14 ;  /* 0x000000ffff060224 */ /* 0x001fe200078e000e */
[----:B------:R-:W-:Y:S01]  /*95f0*/  F2FP.TF32.F32.PACK_B R13, R13 ;  /* 0x0000000dff0d723e */ /* 0x000fe200024050ff */
[----:B------:R-:W-:Y:S01]  /*9600*/  @P0 IMAD.MOV.U32 R7, RZ, RZ, R15 ;  /* 0x000000ffff070224 */ /* 0x000fe200078e000f */
[----:B------:R-:W-:Y:S01]  /*9610*/  F2FP.TF32.F32.PACK_B R81, R81 ;  /* 0x00000051ff51723e */ /* 0x000fe200024050ff */
[----:B-1----:R-:W-:Y:S01]  /*9620*/  FMUL R9, R46, R154 ;  /* 0x0000009a2e097220 */ /* 0x002fe20000400000 */
[----:B------:R-:W-:-:S02]  /*9630*/  F2FP.TF32.F32.PACK_B R83, R83 ;  /* 0x00000053ff53723e */ /* 0x000fc400024050ff */
[----:B------:R0:W-:Y:S01]  /*9640*/  @P0 STG.E desc[UR36][R6.64+0x80], R11 ;  /* 0x0000800b06000986 */ /* 0x0001e2000c101924 */
[----:B------:R-:W-:Y:S02]  /*9650*/  ISETP.GT.AND P0, PT, R0, 0x28, P2 ;  /* 0x000000280000780c */ /* 0x000fe40001704270 */
[----:B------:R-:W-:Y:S02]  /*9660*/  F2FP.TF32.F32.PACK_B R9, R9 ;  /* 0x00000009ff09723e */ /* 0x000fe400024050ff */
[----:B------:R-:W-:Y:S02]  /*9670*/  F2FP.TF32.F32.PACK_B R21, R21 ;  /* 0x00000015ff15723e */ /* 0x000fe400024050ff */
[----:B------:R-:W-:Y:S02]  /*9680*/  F2FP.TF32.F32.PACK_B R85, R85 ;  /* 0x00000055ff55723e */ /* 0x000fe400024050ff */
[----:B------:R-:W-:Y:S01]  /*9690*/  F2FP.TF32.F32.PACK_B R87, R87 ;  /* 0x00000057ff57723e */ /* 0x000fe200024050ff */
[----:B0-----:R-:W-:-:S02]  /*96a0*/  @P4 IMAD.MOV.U32 R6, RZ, RZ, R14 ;  /* 0x000000ffff064224 */ /* 0x001fc400078e000e */
[----:B------:R-:W-:Y:S01]  /*96b0*/  FMUL R11, R48, R154 ;  /* 0x0000009a300b7220 */ /* 0x000fe20000400000 */
[----:B------:R-:W-:-:S04]  /*96c0*/  @P4 IMAD.MOV.U32 R7, RZ, RZ, R15 ;  /* 0x000000ffff074224 */ /* 0x000fc800078e000f */
[----:B------:R-:W-:Y:S01]  /*96d0*/  F2FP.TF32.F32.PACK_B R11, R11 ;  /* 0x0000000bff0b723e */ /* 0x000fe200024050ff */
[----:B------:R0:W-:Y:S01]  /*96e0*/  @P4 STG.E desc[UR36][R6.64+0x84], R43 ;  /* 0x0000842b06004986 */ /* 0x0001e2000c101924 */
[----:B------:R-:W-:-:S03]  /*96f0*/  ISETP.GT.AND P4, PT, R0, 0x29, P2 ;  /* 0x000000290000780c */ /* 0x000fc60001784270 */
[----:B------:R1:W-:Y:S01]  /*9700*/  @P5 STG.E desc[UR36][R4.64+0xa0], R3 ;  /* 0x0000a00304005986 */ /* 0x0003e2000c101924 */
[----:B------:R-:W-:-:S03]  /*9710*/  ISETP.GT.AND P5, PT, R0, 0x30, P1 ;  /* 0x000000300000780c */ /* 0x000fc60000fa4270 */
[----:B------:R-:W-:Y:S01]  /*9720*/  @P3 STG.E desc[UR36][R4.64+0xa4], R45 ;  /* 0x0000a42d04003986 */ /* 0x000fe2000c101924 */
[----:B------:R-:W-:Y:S01]  /*9730*/  ISETP.GT.AND P3, PT, R0, 0x31, P1 ;  /* 0x000000310000780c */ /* 0x000fe20000f64270 */
[----:B0-----:R-:W-:Y:S02]  /*9740*/  @P0 IMAD.MOV.U32 R6, RZ, RZ, R14 ;  /* 0x000000ffff060224 */ /* 0x001fe400078e000e */
[----:B------:R-:W-:Y:S02]  /*9750*/  @P0 IMAD.MOV.U32 R7, RZ, RZ, R15 ;  /* 0x000000ffff070224 */ /* 0x000fe400078e000f */
[----:B-1----:R-:W-:-:S03]  /*9760*/  FMUL R3, R50, R154 ;  /* 0x0000009a32037220 */ /* 0x002fc60000400000 */
[----:B------:R0:W-:Y:S01]  /*9770*/  @P0 STG.E desc[UR36][R6.64+0xa0], R9 ;  /* 0x0000a00906000986 */ /* 0x0001e2000c101924 */
[----:B------:R-:W-:Y:S02]  /*9780*/  ISETP.GT.AND P0, PT, R0, 0x30, P2 ;  /* 0x000000300000780c */ /* 0x000fe40001704270 */
[----:B------:R-:W-:Y:S01]  /*9790*/  F2FP.TF32.F32.PACK_B R3, R3 ;  /* 0x00000003ff03723e */ /* 0x000fe200024050ff */
[----:B0-----:R-:W-:Y:S02]  /*97a0*/  @P4 IMAD.MOV.U32 R6, RZ, RZ, R14 ;  /* 0x000000ffff064224 */ /* 0x001fe400078e000e */
        /* <DEDUP_REMOVED lines=69> */
[----:B------:R-:W-:Y:S01]  /*9c00*/  @P3 STG.E desc[UR36][R4.64+0x144], R65 ;  /* 0x0001444104003986 */ /* 0x000fe2000c101924 */
[----:B------:R-:W-:-:S03]  /*9c10*/  ISETP.GT.AND P3, PT, R0, 0x59, P1 ;  /* 0x000000590000780c */ /* 0x000fc60000f64270 */
[----:B------:R1:W-:Y:S01]  /*9c20*/  @P5 STG.E desc[UR36][R4.64+0x140], R9 ;  /* 0x0001400904005986 */ /* 0x0003e2000c101924 */
[----:B------:R-:W-:Y:S01]  /*9c30*/  ISETP.GT.AND P5, PT, R0, 0x58, P1 ;  /* 0x000000580000780c */ /* 0x000fe20000fa4270 */
[----:B0-----:R-:W-:Y:S02]  /*9c40*/  @P0 IMAD.MOV.U32 R6, RZ, RZ, R14 ;  /* 0x000000ffff060224 */ /* 0x001fe400078e000e */
[----:B------:R-:W-:-:S05]  /*9c50*/  @P0 IMAD.MOV.U32 R7, RZ, RZ, R15 ;  /* 0x000000ffff070224 */ /* 0x000fca00078e000f */
[----:B------:R0:W-:Y:S01]  /*9c60*/  @P0 STG.E desc[UR36][R6.64+0x140], R11 ;  /* 0x0001400b06000986 */ /* 0x0001e2000c101924 */
[----:B------:R-:W-:Y:S01]  /*9c70*/  ISETP.GT.AND P0, PT, R0, 0x58, P2 ;  /* 0x000000580000780c */ /* 0x000fe20001704270 */
[----:B-1----:R-:W-:-:S05]  /*9c80*/  FMUL R9, R70, R154 ;  /* 0x0000009a46097220 */ /* 0x002fca0000400000 */
        /* <DEDUP_REMOVED lines=50> */
[----:B------:R-:W-:-:S05]  /*9fb0*/  @P4 IMAD.MOV.U32 R7, RZ, RZ, R15 ;  /* 0x000000ffff074224 */ /* 0x000fca00078e000f */
[----:B------:R0:W-:Y:S01]  /*9fc0*/  @P4 STG.E desc[UR36][R6.64+0x1a4], R79 ;  /* 0x0001a44f06004986 */ /* 0x0001e2000c101924 */
[----:B------:R-:W-:-:S03]  /*9fd0*/  ISETP.GT.AND P4, PT, R0, 0x71, P2 ;  /* 0x000000710000780c */ /* 0x000fc60001784270 */
[----:B------:R-:W-:Y:S01]  /*9fe0*/  @P3 STG.E desc[UR36][R4.64+0x1c0], R13 ;  /* 0x0001c00d04003986 */ /* 0x000fe2000c101924 */
[C---:B------:R-:W-:Y:S02]  /*9ff0*/  ISETP.GT.AND P3, PT, R0.reuse, 0x78, P1 ;  /* 0x000000780000780c */ /* 0x040fe40000f64270 */
[C---:B------:R-:W-:Y:S01]  /*a000*/  ISETP.GT.AND P1, PT, R0.reuse, 0x79, P1 ;  /* 0x000000790000780c */ /* 0x040fe20000f24270 */
[----:B------:R-:W-:Y:S01]  /*a010*/  @P5 STG.E desc[UR36][R4.64+0x1c4], R81 ;  /* 0x0001c45104005986 */ /* 0x000fe2000c101924 */
[C---:B------:R-:W-:Y:S02]  /*a020*/  ISETP.GT.AND P5, PT, R0.reuse, 0x78, P2 ;  /* 0x000000780000780c */ /* 0x040fe400017a4270 */
[----:B------:R-:W-:Y:S01]  /*a030*/  ISETP.GT.AND P2, PT, R0, 0x79, P2 ;  /* 0x000000790000780c */ /* 0x000fe20001744270 */
[----:B0-----:R-:W-:Y:S02]  /*a040*/  @P0 IMAD.MOV.U32 R6, RZ, RZ, R14 ;  /* 0x000000ffff060224 */ /* 0x001fe400078e000e */
[----:B------:R-:W-:-:S05]  /*a050*/  @P0 IMAD.MOV.U32 R7, RZ, RZ, R15 ;  /* 0x000000ffff070224 */ /* 0x000fca00078e000f */
[----:B------:R0:W-:Y:S02]  /*a060*/  @P0 STG.E desc[UR36][R6.64+0x1c0], R3 ;  /* 0x0001c00306000986 */ /* 0x0001e4000c101924 */
[----:B0-----:R-:W-:Y:S02]  /*a070*/  @P4 IMAD.MOV.U32 R6, RZ, RZ, R14 ;  /* 0x000000ffff064224 */ /* 0x001fe400078e000e */
[----:B------:R-:W-:-:S05]  /*a080*/  @P4 IMAD.MOV.U32 R7, RZ, RZ, R15 ;  /* 0x000000ffff074224 */ /* 0x000fca00078e000f */
[----:B------:R-:W-:Y:S04]  /*a090*/  @P4 STG.E desc[UR36][R6.64+0x1c4], R83 ;  /* 0x0001c45306004986 */ /* 0x000fe8000c101924 */
[----:B------:R-:W-:Y:S04]  /*a0a0*/  @P3 STG.E desc[UR36][R4.64+0x1e0], R21 ;  /* 0x0001e01504003986 */ /* 0x000fe8000c101924 */
[----:B------:R0:W-:Y:S02]  /*a0b0*/  @P1 STG.E desc[UR36][R4.64+0x1e4], R85 ;  /* 0x0001e45504001986 */ /* 0x0001e4000c101924 */
[----:B0-----:R-:W-:-:S02]  /*a0c0*/  @P5 IMAD.MOV.U32 R4, RZ, RZ, R14 ;  /* 0x000000ffff045224 */ /* 0x001fc400078e000e */
[----:B------:R-:W-:-:S05]  /*a0d0*/  @P5 IMAD.MOV.U32 R5, RZ, RZ, R15 ;  /* 0x000000ffff055224 */ /* 0x000fca00078e000f */
[----:B------:R0:W-:Y:S04]  /*a0e0*/  @P5 STG.E desc[UR36][R4.64+0x1e0], R9 ;  /* 0x0001e00904005986 */ /* 0x0001e8000c101924 */
[----:B------:R0:W-:Y:S02]  /*a0f0*/  @P2 STG.E desc[UR36][R14.64+0x1e4], R87 ;  /* 0x0001e4570e002986 */ /* 0x0001e4000c101924 */
.L_x_280:
[----:B------:R-:W-:Y:S05]  /*a100*/  BSYNC B0 ;  /* 0x0000000000007941 */ /* 0x000fea0003800000 */
.L_x_28:
[----:B------:R-:W-:Y:S01]  /*a110*/  ULDC UR4, c[0x0][0xc] ;  /* 0x0000030000047ab9 */ /* 0x000fe20000000800 */
[----:B------:R-:W-:Y:S01]  /*a120*/  ULDC UR5, c[0x0][0x10] ;  /* 0x0000040000057ab9 */ /* 0x000fe20000000800 */
[----:B---3--:R-:W3:Y:S01]  /*a130*/  LDC R3, c[0x0][0x14] ;  /* 0x00000500ff037b82 */ /* 0x008ee20000000800 */
[----:B------:R-:W-:Y:S01]  /*a140*/  UIMAD.WIDE.U32 UR4, UR4, UR5, URZ ;  /* 0x00000005040472a5 */ /* 0x000fe2000f8e003f */
[----:B------:R-:W-:Y:S01]  /*a150*/  PRMT R0, RZ, 0x7610, R0 ;  /* 0x00007610ff007816 */ /* 0x000fe20000000000 */
[----:B------:R-:W-:Y:S02]  /*a160*/  IMAD.MOV.U32 R153, RZ, RZ, -0x1 ;  /* 0xffffffffff997424 */ /* 0x000fe400078e00ff */
[----:B------:R-:W-:Y:S02]  /*a170*/  IMAD.MOV.U32 R23, RZ, RZ, -0x1 ;  /* 0xffffffffff177424 */ /* 0x000fe400078e00ff */
[----:B---3--:R-:W-:-:S04]  /*a180*/  IMAD.WIDE.U32 R16, R3, UR4, R16 ;  /* 0x0000000403107c25 */ /* 0x008fc8000f8e0010 */
[----:B------:R-:W-:Y:S01]  /*a190*/  IMAD R3, R3, UR5, RZ ;  /* 0x0000000503037c24 */ /* 0x000fe2000f8e02ff */
[----:B------:R-:W-:Y:S02]  /*a1a0*/  ULDC.64 UR4, c[0x0][0x650] ;  /* 0x0001940000047ab9 */ /* 0x000fe40000000a00 */
[----:B------:R-:W-:Y:S01]  /*a1b0*/  ISETP.GE.U32.AND P0, PT, R16, UR4, PT ;  /* 0x0000000410007c0c */ /* 0x000fe2000bf06070 */
[----:B------:R-:W-:-:S05]  /*a1c0*/  IMAD.IADD R17, R17, 0x1, R3 ;  /* 0x0000000111117824 */ /* 0x000fca00078e0203 */
[----:B------:R-:W-:-:S13]  /*a1d0*/  ISETP.GE.U32.AND.EX P0, PT, R17, UR5, PT, P0 ;  /* 0x0000000511007c0c */ /* 0x000fda000bf06100 */
[----:B------:R-:W-:Y:S05]  /*a1e0*/  @P0 BRA `(.L_x_281) ;  /* 0x0000000400640947 */ /* 0x000fea0003800000 */
[----:B------:R-:W3:Y:S01]  /*a1f0*/  S2R R12, SR_CTAID.X ;  /* 0x00000000000c7919 */ /* 0x000ee20000002500 */
[----:B0-2---:R-:W0:Y:S01]  /*a200*/  LDC.64 R10, c[0x0][0x628] ;  /* 0x00018a00ff0a7b82 */ /* 0x005e220000000a00 */
[----:B------:R-:W-:Y:S01]  /*a210*/  ULDC UR4, c[0x0][0x150] ;  /* 0x0000540000047ab9 */ /* 0x000fe20000000800 */
[----:B------:R-:W-:Y:S01]  /*a220*/  IMAD.MOV.U32 R8, RZ, RZ, R16 ;  /* 0x000000ffff087224 */ /* 0x000fe200078e0010 */
[----:B------:R-:W2:Y:S01]  /*a230*/  S2R R24, SR_CTAID.Y ;  /* 0x0000000000187919 */ /* 0x000ea20000002600 */
[----:B------:R-:W-:-:S04]  /*a240*/  IMAD.MOV.U32 R9, RZ, RZ, R17 ;  /* 0x000000ffff097224 */ /* 0x000fc800078e0011 */
[----:B------:R-:W1:Y:S08]  /*a250*/  LDC R21, c[0x0][0x144] ;  /* 0x00005100ff157b82 */ /* 0x000e700000000800 */
[----:B------:R-:W1:Y:S08]  /*a260*/  LDC R0, c[0x0][0x630] ;  /* 0x00018c00ff007b82 */ /* 0x000e700000000800 */
[----:B------:R-:W1:Y:S01]  /*a270*/  LDC.64 R14, c[0x0][0x620] ;  /* 0x00018800ff0e7b82 */ /* 0x000e620000000a00 */
[----:B0-----:R-:W-:-:S04]  /*a280*/  ISETP.NE.U32.AND P0, PT, R10, RZ, PT ;  /* 0x000000ff0a00720c */ /* 0x001fc80003f05070 */
[----:B------:R-:W-:Y:S02]  /*a290*/  ISETP.NE.AND.EX P0, PT, R11, RZ, PT, P0 ;  /* 0x000000ff0b00720c */ /* 0x000fe40003f05300 */
[----:B---3--:R-:W-:-:S05]  /*a2a0*/  I2FP.F32.U32 R3, R12 ;  /* 0x0000000c00037245 */ /* 0x008fca0000201000 */
[----:B------:R-:W-:-:S04]  /*a2b0*/  FMUL R3, R3, UR4 ;  /* 0x0000000403037c20 */ /* 0x000fc80008400000 */
[----:B------:R0:W3:Y:S02]  /*a2c0*/  F2I.U32.TRUNC.NTZ R20, R3 ;  /* 0x0000000300147305 */ /* 0x0000e4000020f000 */
[----:B--2---:R-:W-:Y:S05]  /*a2d0*/  @!P0 BRA `(.L_x_282) ;  /* 0x0000000000288947 */ /* 0x004fea0003800000 */
[----:B0-----:R-:W0:Y:S02]  /*a2e0*/  LDC R3, c[0x0][0x634] ;  /* 0x00018d00ff037b82 */ /* 0x001e240000000800 */
        /* <DEDUP_REMOVED lines=9> */
.L_x_282:
[----:B------:R-:W2:Y:S01]  /*a380*/  LDC.64 R28, c[0x0][0x640] ;  /* 0x00019000ff1c7b82 */ /* 0x000ea20000000a00 */
[-CC-:B-1----:R-:W-:Y:S01]  /*a390*/  SHF.R.U64 R23, R8, R0.reuse, R9.reuse ;  /* 0x0000000008177219 */ /* 0x182fe20000001209 */
[----:B---3--:R-:W-:Y:S01]  /*a3a0*/  IMAD.MOV R20, RZ, RZ, -R20 ;  /* 0x000000ffff147224 */ /* 0x008fe200078e0a14 */
[----:B------:R-:W-:Y:S01]  /*a3b0*/  SHF.R.U32.HI R0, RZ, R0, R9 ;  /* 0x00000000ff007219 */ /* 0x000fe20000011609 */
[----:B------:R-:W-:Y:S01]  /*a3c0*/  ULDC UR4, c[0x0][0x154] ;  /* 0x0000550000047ab9 */ /* 0x000fe20000000800 */
[----:B0-----:R-:W-:Y:S01]  /*a3d0*/  IADD3 R3, P0, RZ, -R23, RZ ;  /* 0x80000017ff037210 */ /* 0x001fe20007f1e0ff */
[----:B------:R-:W-:Y:S02]  /*a3e0*/  IMAD R21, R21, R20, R12 ;  /* 0x0000001415157224 */ /* 0x000fe400078e020c */
[----:B------:R-:W0:Y:S01]  /*a3f0*/  LDC R6, c[0x0][0x618] ;  /* 0x00018600ff067b82 */ /* 0x000e220000000800 */
[----:B------:R-:W-:Y:S02]  /*a400*/  IMAD.MOV.U32 R7, RZ, RZ, 0x1 ;  /* 0x00000001ff077424 */ /* 0x000fe400078e00ff */
[----:B------:R-:W-:-:S04]  /*a410*/  IMAD.X R5, RZ, RZ, ~R0, P0 ;  /* 0x000000ffff057224 */ /* 0x000fc800000e0e00 */
[-C--:B------:R-:W-:Y:S01]  /*a420*/  IMAD R0, R5, R14.reuse, RZ ;  /* 0x0000000e05007224 */ /* 0x080fe200078e02ff */
[----:B------:R-:W1:Y:S01]  /*a430*/  LDC R8, c[0x0][0x608] ;  /* 0x00018200ff087b82 */ /* 0x000e620000000800 */
[----:B------:R-:W-:-:S04]  /*a440*/  IMAD.WIDE.U32 R4, R3, R14, R16 ;  /* 0x0000000e03047225 */ /* 0x000fc800078e0010 */
[----:B------:R-:W-:Y:S01]  /*a450*/  IMAD R3, R3, R15, R0 ;  /* 0x0000000f03037224 */ /* 0x000fe200078e0200 */
[----:B------:R-:W-:Y:S02]  /*a460*/  I2FP.F32.U32 R0, R24 ;  /* 0x0000001800007245 */ /* 0x000fe40000201000 */
[----:B------:R-:W3:Y:S01]  /*a470*/  LDC R26, c[0x0][0x658] ;  /* 0x00019600ff1a7b82 */ /* 0x000ee20000000800 */
[----:B------:R-:W-:Y:S01]  /*a480*/  IMAD.IADD R3, R5, 0x1, R3 ;  /* 0x0000000105037824 */ /* 0x000fe200078e0203 */
[----:B--2---:R-:W-:Y:S01]  /*a490*/  ISETP.NE.U32.AND P0, PT, R28, RZ, PT ;  /* 0x000000ff1c00720c */ /* 0x004fe20003f05070 */
[----:B------:R-:W-:Y:S01]  /*a4a0*/  FMUL R0, R0, UR4 ;  /* 0x0000000400007c20 */ /* 0x000fe20008400000 */
[----:B------:R-:W-:Y:S02]  /*a4b0*/  IMAD.MOV.U32 R5, RZ, RZ, -0x1 ;  /* 0xffffffffff057424 */ /* 0x000fe400078e00ff */
[----:B------:R-:W-:Y:S01]  /*a4c0*/  ISETP.NE.AND.EX P0, PT, R29, RZ, PT, P0 ;  /* 0x000000ff1d00720c */ /* 0x000fe20003f05300 */
[----:B------:R2:W2:Y:S01]  /*a4d0*/  F2I.U32.TRUNC.NTZ R13, R0 ;  /* 0x00000000000d7305 */ /* 0x0004a2000020f000 */
[----:B------:R-:W2:Y:S01]  /*a4e0*/  LDC R15, c[0x0][0x148] ;  /* 0x00005200ff0f7b82 */ /* 0x000ea20000000800 */
[----:B0-----:R-:W-:-:S02]  /*a4f0*/  SHF.R.U64 R12, R4, R6, R3 ;  /* 0x00000006040c7219 */ /* 0x001fc40000001203 */
[----:B------:R-:W-:-:S05]  /*a500*/  SHF.R.U32.HI R3, RZ, R6, R3 ;  /* 0x00000006ff037219 */ /* 0x000fca0000011603 */
[----:B------:R-:W0:Y:S01]  /*a510*/  LDC R20, c[0x0][0x600] ;  /* 0x00018000ff147b82 */ /* 0x000e220000000800 */
[-CC-:B-1----:R-:W-:Y:S02]  /*a520*/  SHF.R.U64 R10, R12, R8.reuse, R3.reuse ;  /* 0x000000080c0a7219 */ /* 0x182fe40000001203 */
[----:B------:R-:W-:-:S05]  /*a530*/  SHF.R.U32.HI R3, RZ, R8, R3 ;  /* 0x00000008ff037219 */ /* 0x000fca0000011603 */
[----:B------:R-:W1:Y:S01]  /*a540*/  LDC R27, c[0x0][0x648] ;  /* 0x00019200ff1b7b82 */ /* 0x000e620000000800 */
[-C--:B---3--:R-:W-:Y:S02]  /*a550*/  SHF.L.U32 R4, R5, R26.reuse, RZ ;  /* 0x0000001a05047219 */ /* 0x088fe400000006ff */
[--C-:B------:R-:W-:Y:S02]  /*a560*/  SHF.R.U64 R14, R10, R26, R3.reuse ;  /* 0x0000001a0a0e7219 */ /* 0x100fe40000001203 */
[----:B------:R-:W-:Y:S02]  /*a570*/  LOP3.LUT R25, RZ, R4, RZ, 0x33, !PT ;  /* 0x00000004ff197212 */ /* 0x000fe400078e33ff */
[-C--:B------:R-:W-:Y:S01]  /*a580*/  SHF.R.U32.HI R5, RZ, R26.reuse, R3 ;  /* 0x0000001aff057219 */ /* 0x080fe20000011603 */
[----:B------:R-:W3:Y:S01]  /*a590*/  LDC R30, c[0x0][0x638] ;  /* 0x00018e00ff1e7b82 */ /* 0x000ee20000000800 */
[----:B------:R-:W-:Y:S01]  /*a5a0*/  SHF.L.U32 R152, R7, R26, RZ ;  /* 0x0000001a07987219 */ /* 0x000fe200000006ff */
[----:B------:R-:W-:-:S06]  /*a5b0*/  IMAD.MOV.U32 R4, RZ, RZ, R14 ;  /* 0x000000ffff047224 */ /* 0x000fcc00078e000e */
[----:B------:R-:W0:Y:S01]  /*a5c0*/  LDC R31, c[0x0][0x610] ;  /* 0x00018400ff1f7b82 */ /* 0x000e220000000800 */
[----:B------:R-:W-:Y:S05]  /*a5d0*/  @!P0 BRA `(.L_x_283) ;  /* 0x0000000000288947 */ /* 0x000fea0003800000 */
[----:B------:R-:W4:Y:S02]  /*a5e0*/  LDC R3, c[0x0][0x64c] ;  /* 0x00019300ff037b82 */ /* 0x000f240000000800 */
[----:B----4-:R-:W-:-:S05]  /*a5f0*/  IADD3 R3, P0, R14, R3, RZ ;  /* 0x000000030e037210 */ /* 0x010fca0007f1e0ff */
        /* <DEDUP_REMOVED lines=8> */
.L_x_283:
[----:B------:R-:W-:Y:S01]  /*a680*/  ISETP.NE.AND P0, PT, R2, 0x1, PT ;  /* 0x000000010200780c */ /* 0x000fe20003f05270 */
[----:B0-----:R-:W-:Y:S01]  /*a690*/  VIADD R7, R20, 0xffffffff ;  /* 0xffffffff14077836 */ /* 0x001fe20000000000 */
[----:B-12---:R-:W-:Y:S01]  /*a6a0*/  SHF.R.U64 R0, R4, R27, R5 ;  /* 0x0000001b04007219 */ /* 0x006fe20000001205 */
[----:B------:R-:W-:Y:S01]  /*a6b0*/  IMAD.MOV R13, RZ, RZ, -R13 ;  /* 0x000000ffff0d7224 */ /* 0x000fe200078e0a0d */
[----:B------:R-:W-:Y:S01]  /*a6c0*/  LOP3.LUT R5, R10, R25, RZ, 0xc0, !PT ;  /* 0x000000190a057212 */ /* 0x000fe200078ec0ff */
[----:B------:R-:W-:Y:S02]  /*a6d0*/  IMAD.MOV.U32 R4, RZ, RZ, 0x1 ;  /* 0x00000001ff047424 */ /* 0x000fe400078e00ff */
[----:B------:R-:W-:Y:S02]  /*a6e0*/  IMAD.MOV R3, RZ, RZ, -R0 ;  /* 0x000000ffff037224 */ /* 0x000fe400078e0a00 */
[----:B------:R-:W-:Y:S01]  /*a6f0*/  IMAD R152, R152, R0, R5 ;  /* 0x0000000098987224 */ /* 0x000fe200078e0205 */
[----:B------:R-:W-:Y:S01]  /*a700*/  LOP3.LUT R5, R12, R7, RZ, 0xc0, !PT ;  /* 0x000000070c057212 */ /* 0x000fe200078ec0ff */
[----:B---3--:R-:W-:-:S02]  /*a710*/  IMAD R0, R3, R30, R14 ;  /* 0x0000001e03007224 */ /* 0x008fc400078e020e */
[----:B------:R-:W-:Y:S02]  /*a720*/  @P0 IMAD R21, R15, R13, R24 ;  /* 0x0000000d0f150224 */ /* 0x000fe400078e0218 */
[----:B------:R-:W-:Y:S01]  /*a730*/  IMAD R3, R0, R20, R5 ;  /* 0x0000001400037224 */ /* 0x000fe200078e0205 */
[----:B------:R-:W-:Y:S01]  /*a740*/  PRMT R0, R4, 0x7610, R0 ;  /* 0x0000761004007816 */ /* 0x000fe20000000000 */
[----:B------:R-:W-:-:S05]  /*a750*/  IMAD R152, R152, R31, R21 ;  /* 0x0000001f98987224 */ /* 0x000fca00078e0215 */
[----:B------:R-:W-:Y:S02]  /*a760*/  SEL R153, R3, R152, !P0 ;  /* 0x0000009803997207 */ /* 0x000fe40004000000 */
[----:B------:R-:W-:-:S07]  /*a770*/  SEL R152, R152, R3, !P0 ;  /* 0x0000000398987207 */ /* 0x000fce0004000000 */
.L_x_281:
[----:B------:R-:W-:-:S13]  /*a780*/  LOP3.LUT P0, RZ, R0, 0xff, RZ, 0xc0, !PT ;  /* 0x000000ff00ff7812 */ /* 0x000fda000780c0ff */
[----:B------:R-:W-:Y:S05]  /*a790*/  @P0 BRA `(.L_x_284) ;  /* 0xffffff6400e40947 */ /* 0x000fea000383ffff */
[----:B------:R-:W-:Y:S05]  /*a7a0*/  EXIT ;  /* 0x000000000000794d */ /* 0x000fea0003800000 */
.L_x_3:
[----:B0-----:R-:W-:Y:S01]  /*a7b0*/  ULDC.64 UR4, c[0x0][0x650] ;  /* 0x0001940000047ab9 */ /* 0x001fe20000000a00 */
        /* <DEDUP_REMOVED lines=25> */
.L_x_286:
[--C-:B------:R-:W-:Y:S01]  /*a950*/  SHF.R.U64 R12, R10, R14, R11.reuse ;  /* 0x0000000e0a0c7219 */ /* 0x100fe2000000120b */
[----:B------:R-:W0:Y:S01]  /*a960*/  LDC R22, c[0x0][0x618] ;  /* 0x00018600ff167b82 */ /* 0x000e220000000800 */
[----:B------:R-:W-:Y:S01]  /*a970*/  I2FP.F32.U32 R6, R4 ;  /* 0x0000000400067245 */ /* 0x000fe20000201000 */
[----:B------:R-:W-:Y:S01]  /*a980*/  ULDC UR4, c[0x0][0x150] ;  /* 0x0000540000047ab9 */ /* 0x000fe20000000800 */
[----:B------:R-:W-:Y:S02]  /*a990*/  SHF.R.U32.HI R5, RZ, R14, R11 ;  /* 0x0000000eff057219 */ /* 0x000fe4000001160b */
[----:B------:R-:W-:Y:S01]  /*a9a0*/  IADD3 R9, P0, RZ, -R12, RZ ;  /* 0x8000000cff097210 */ /* 0x000fe20007f1e0ff */
[----:B------:R-:W-:Y:S01]  /*a9b0*/  FMUL R11, R6, UR4 ;  /* 0x00000004060b7c20 */ /* 0x000fe20008400000 */
[----:B------:R-:W-:Y:S01]  /*a9c0*/  ULDC UR4, c[0x0][0x154] ;  /* 0x0000550000047ab9 */ /* 0x000fe20000000800 */
[----:B------:R-:W1:Y:S02]  /*a9d0*/  LDC.64 R24, c[0x0][0x640] ;  /* 0x00019000ff187b82 */ /* 0x000e640000000a00 */
[----:B------:R-:W-:-:S02]  /*a9e0*/  IMAD.X R5, RZ, RZ, ~R5, P0 ;  /* 0x000000ffff057224 */ /* 0x000fc400000e0e05 */
[----:B------:R-:W2:Y:S01]  /*a9f0*/  F2I.U32.TRUNC.NTZ R11, R11 ;  /* 0x0000000b000b7305 */ /* 0x000ea2000020f000 */
[----:B------:R-:W-:-:S03]  /*aa00*/  IMAD.WIDE.U32 R6, R9, R20, R16 ;  /* 0x0000001409067225 */ /* 0x000fc600078e0010 */
[----:B------:R-:W3:Y:S01]  /*aa10*/  LDC R13, c[0x0][0x144] ;  /* 0x00005100ff0d7b82 */ /* 0x000ee20000000800 */
[----:B------:R-:W-:-:S04]  /*aa20*/  IMAD R8, R5, R20, RZ ;  /* 0x0000001405087224 */ /* 0x000fc800078e02ff */
[----:B------:R-:W-:Y:S02]  /*aa30*/  IMAD R5, R9, R21, R8 ;  /* 0x0000001509057224 */ /* 0x000fe400078e0208 */
[----:B------:R-:W-:Y:S01]  /*aa40*/  IMAD.MOV.U32 R8, RZ, RZ, -0x1 ;  /* 0xffffffffff087424 */ /* 0x000fe200078e00ff */
[----:B------:R-:W4:Y:S01]  /*aa50*/  LDC R14, c[0x0][0x608] ;  /* 0x00018200ff0e7b82 */ /* 0x000f220000000800 */
[----:B------:R-:W-:Y:S01]  /*aa60*/  IMAD.IADD R5, R7, 0x1, R5 ;  /* 0x0000000107057824 */ /* 0x000fe200078e0205 */
[----:B------:R-:W-:-:S04]  /*aa70*/  I2FP.F32.U32 R7, R3 ;  /* 0x0000000300077245 */ /* 0x000fc80000201000 */
[-C--:B0-----:R-:W-:Y:S01]  /*aa80*/  SHF.R.U64 R10, R6, R22.reuse, R5 ;  /* 0x00000016060a7219 */ /* 0x081fe20000001205 */
[----:B--2---:R-:W-:Y:S01]  /*aa90*/  IMAD.MOV R6, RZ, RZ, -R11 ;  /* 0x000000ffff067224 */ /* 0x004fe200078e0a0b */
[----:B------:R-:W0:Y:S01]  /*aaa0*/  LDC R9, c[0x0][0x658] ;  /* 0x00019600ff097b82 */ /* 0x000e220000000800 */
[----:B-1----:R-:W-:Y:S01]  /*aab0*/  ISETP.NE.U32.AND P0, PT, R24, RZ, PT ;  /* 0x000000ff1800720c */ /* 0x002fe20003f05070 */
[----:B------:R-:W-:Y:S01]  /*aac0*/  FMUL R7, R7, UR4 ;  /* 0x0000000407077c20 */ /* 0x000fe20008400000 */
[----:B------:R-:W-:Y:S02]  /*aad0*/  SHF.R.U32.HI R5, RZ, R22, R5 ;  /* 0x00000016ff057219 */ /* 0x000fe40000011605 */
[----:B------:R-:W-:-:S03]  /*aae0*/  ISETP.NE.AND.EX P0, PT, R25, RZ, PT, P0 ;  /* 0x000000ff1900720c */ /* 0x000fc60003f05300 */
[----:B------:R-:W1:Y:S01]  /*aaf0*/  LDC R20, c[0x0][0x148] ;  /* 0x00005200ff147b82 */ /* 0x000e620000000800 */
[----:B---3--:R-:W-:Y:S02]  /*ab00*/  IMAD R23, R13, R6, R4 ;  /* 0x000000060d177224 */ /* 0x008fe400078e0204 */
[----:B------:R-:W-:-:S05]  /*ab10*/  IMAD.MOV.U32 R6, RZ, RZ, 0x1 ;  /* 0x00000001ff067424 */ /* 0x000fca00078e00ff */
[----:B------:R-:W2:Y:S01]  /*ab20*/  LDC R21, c[0x0][0x600] ;  /* 0x00018000ff157b82 */ /* 0x000ea20000000800 */
[-CC-:B----4-:R-:W-:Y:S02]  /*ab30*/  SHF.R.U64 R13, R10, R14.reuse, R5.reuse ;  /* 0x0000000e0a0d7219 */ /* 0x190fe40000001205 */
[----:B------:R-:W-:Y:S02]  /*ab40*/  SHF.R.U32.HI R4, RZ, R14, R5 ;  /* 0x0000000eff047219 */ /* 0x000fe40000011605 */
[----:B------:R3:W4:Y:S03]  /*ab50*/  F2I.U32.TRUNC.NTZ R14, R7 ;  /* 0x00000007000e7305 */ /* 0x000726000020f000 */
[----:B------:R-:W1:Y:S01]  /*ab60*/  LDC R26, c[0x0][0x648] ;  /* 0x00019200ff1a7b82 */ /* 0x000e620000000800 */
[-C--:B0-----:R-:W-:Y:S02]  /*ab70*/  SHF.R.U64 R15, R13, R9.reuse, R4 ;  /* 0x000000090d0f7219 */ /* 0x081fe40000001204 */
[----:B------:R-:W-:-:S02]  /*ab80*/  SHF.L.U32 R8, R8, R9, RZ ;  /* 0x0000000908087219 */ /* 0x000fc400000006ff */
[-C--:B------:R-:W-:Y:S01]  /*ab90*/  SHF.R.U32.HI R5, RZ, R9.reuse, R4 ;  /* 0x00000009ff057219 */ /* 0x080fe20000011604 */
[----:B------:R-:W-:Y:S01]  /*aba0*/  IMAD.MOV.U32 R4, RZ, RZ, R15 ;  /* 0x000000ffff047224 */ /* 0x000fe200078e000f */
[----:B------:R-:W-:Y:S01]  /*abb0*/  SHF.L.U32 R22, R6, R9, RZ ;  /* 0x0000000906167219 */ /* 0x000fe200000006ff */
[----:B------:R-:W0:Y:S01]  /*abc0*/  LDC R27, c[0x0][0x638] ;  /* 0x00018e00ff1b7b82 */ /* 0x000e220000000800 */
[----:B------:R-:W-:-:S07]  /*abd0*/  LOP3.LUT R28, RZ, R8, RZ, 0x33, !PT ;  /* 0x00000008ff1c7212 */ /* 0x000fce00078e33ff */
        /* <DEDUP_REMOVED lines=12> */
.L_x_287:
[----:B------:R-:W-:Y:S01]  /*aca0*/  ISETP.NE.AND P0, PT, R2, 0x1, PT ;  /* 0x000000010200780c */ /* 0x000fe20003f05270 */
[----:B--2---:R-:W-:Y:S01]  /*acb0*/  VIADD R7, R21, 0xffffffff ;  /* 0xffffffff15077836 */ /* 0x004fe20000000000 */
[----:B-1----:R-:W-:Y:S01]  /*acc0*/  SHF.R.U64 R5, R4, R26, R5 ;  /* 0x0000001a04057219 */ /* 0x002fe20000001205 */
[----:B------:R-:W-:Y:S01]  /*acd0*/  IMAD.MOV R14, RZ, RZ, -R14 ;  /* 0x000000ffff0e7224 */ /* 0x000fe200078e0a0e */
[----:B------:R-:W-:Y:S01]  /*ace0*/  LOP3.LUT R4, R13, R28, RZ, 0xc0, !PT ;  /* 0x0000001c0d047212 */ /* 0x000fe200078ec0ff */
[----:B------:R-:W-:Y:S01]  /*acf0*/  IMAD.MOV.U32 R8, RZ, RZ, R12 ;  /* 0x000000ffff087224 */ /* 0x000fe200078e000c */
[----:B------:R-:W-:Y:S01]  /*ad00*/  LOP3.LUT R10, R10, R7, RZ, 0xc0, !PT ;  /* 0x000000070a0a7212 */ /* 0x000fe200078ec0ff */
[----:B------:R-:W-:Y:S02]  /*ad10*/  IMAD.MOV R6, RZ, RZ, -R5 ;  /* 0x000000ffff067224 */ /* 0x000fe400078e0a05 */
[----:B------:R-:W-:-:S04]  /*ad20*/  IMAD R4, R22, R5, R4 ;  /* 0x0000000516047224 */ /* 0x000fc800078e0204 */
[----:B------:R-:W-:Y:S02]  /*ad30*/  @P0 IMAD R23, R20, R14, R3 ;  /* 0x0000000e14170224 */ /* 0x000fe400078e0203 */
[----:B0-----:R-:W-:Y:S02]  /*ad40*/  IMAD R3, R6, R27, R15 ;  /* 0x0000001b06037224 */ /* 0x001fe400078e020f */
[----:B------:R-:W-:Y:S02]  /*ad50*/  IMAD R7, R4, R29, R23 ;  /* 0x0000001d04077224 */ /* 0x000fe400078e0217 */
[----:B------:R-:W-:Y:S02]  /*ad60*/  IMAD R4, R3, R21, R10 ;  /* 0x0000001503047224 */ /* 0x000fe400078e020a */
[----:B------:R-:W-:-:S03]  /*ad70*/  IMAD.MOV.U32 R6, RZ, RZ, 0x1 ;  /* 0x00000001ff067424 */ /* 0x000fc600078e00ff */
[----:B------:R-:W-:Y:S02]  /*ad80*/  SEL R9, R4, R7, !P0 ;  /* 0x0000000704097207 */ /* 0x000fe40004000000 */
[----:B------:R-:W-:-:S07]  /*ad90*/  SEL R7, R7, R4, !P0 ;  /* 0x0000000407077207 */ /* 0x000fce0004000000 */
.L_x_285:
[----:B------:R-:W-:-:S08]  /*ada0*/  NOP ;  /* 0x0000000000007918 */ /* 0x000fd00000000000 */
[----:B------:R-:W0:-:S00]  /*adb0*/  USETMAXREG.DEALLOC.CTAPOOL 0x28 ;  /* 0x00000028000079c8 */ /* 0x000e0000080e0500 */
[----:B0-----:R-:W-:-:S13]  /*adc0*/  ISETP.NE.AND P0, PT, R0, RZ, PT ;  /* 0x000000ff0000720c */ /* 0x001fda0003f05270 */
[----:B------:R-:W-:Y:S05]  /*add0*/  @P0 EXIT ;  /* 0x000000000000094d */ /* 0x000fea0003800000 */
[----:B------:R-:W-:Y:S01]  /*ade0*/  LOP3.LUT P0, RZ, R6, 0xff, RZ, 0xc0, !PT ;  /* 0x000000ff06ff7812 */ /* 0x000fe2000780c0ff */
[----:B------:R-:W-:Y:S02]  /*adf0*/  IMAD.MOV.U32 R3, RZ, RZ, 0x1 ;  /* 0x00000001ff037424 */ /* 0x000fe400078e00ff */
[----:B------:R-:W-:-:S10]  /*ae00*/  IMAD.MOV.U32 R0, RZ, RZ, RZ ;  /* 0x000000ffff007224 */ /* 0x000fd400078e00ff */
[----:B------:R-:W-:Y:S05]  /*ae10*/  @!P0 BRA `(.L_x_288) ;  /* 0x0000000c00348947 */ /* 0x000fea0003800000 */
[----:B------:R-:W0:Y:S01]  /*ae20*/  LDC R0, c[0x0][0x28c] ;  /* 0x0000a300ff007b82 */ /* 0x000e220000000800 */
[----:B------:R-:W-:Y:S01]  /*ae30*/  ULDC UR5, c[0x0][0x600] ;  /* 0x0001800000057ab9 */ /* 0x000fe20000000800 */
[----:B------:R-:W-:Y:S01]  /*ae40*/  ULDC UR4, c[0x0][0xc] ;  /* 0x0000030000047ab9 */ /* 0x000fe20000000800 */
[----:B------:R-:W-:Y:S01]  /*ae50*/  UIADD3 UR16, UR5, -0x1, URZ ;  /* 0xffffffff05107890 */ /* 0x000fe2000fffe03f */
[C---:B------:R-:W-:Y:S01]  /*ae60*/  LOP3.LUT P2, RZ, R18.reuse, 0x7f, RZ, 0xc0, !PT ;  /* 0x0000007f12ff7812 */ /* 0x040fe2000784c0ff */
[----:B------:R-:W-:Y:S01]  /*ae70*/  ULDC UR6, c[0x0][0x658] ;  /* 0x0001960000067ab9 */ /* 0x000fe20000000800 */
[----:B------:R-:W-:Y:S01]  /*ae80*/  ULDC UR5, c[0x0][0x10] ;  /* 0x0000040000057ab9 */ /* 0x000fe20000000800 */
[----:B------:R-:W-:Y:S01]  /*ae90*/  UMOV UR7, 0xffffffff ;  /* 0xffffffff00077882 */ /* 0x000fe20000000000 */
[----:B------:R-:W-:Y:S01]  /*aea0*/  UMOV UR8, 0x1 ;  /* 0x0000000100087882 */ /* 0x000fe20000000000 */
[----:B------:R-:W-:Y:S01]  /*aeb0*/  UIMAD.WIDE.U32 UR4, UR4, UR5, URZ ;  /* 0x00000005040472a5 */ /* 0x000fe2000f8e003f */
[----:B------:R-:W-:Y:S01]  /*aec0*/  LOP3.LUT P0, RZ, R18, 0x1f, RZ, 0xc0, !PT ;  /* 0x0000001f12ff7812 */ /* 0x000fe2000780c0ff */
[----:B------:R-:W-:Y:S01]  /*aed0*/  USHF.L.U32 UR7, UR7, UR6, URZ ;  /* 0x0000000607077299 */ /* 0x000fe2000800063f */
[----:B------:R-:W-:Y:S01]  /*aee0*/  BSSY B0, `(.L_x_288) ;  /* 0x00000c0000007945 */ /* 0x000fe20003800000 */
[----:B------:R-:W-:Y:S01]  /*aef0*/  USHF.L.U32 UR18, UR8, UR6, URZ ;  /* 0x0000000608127299 */ /* 0x000fe2000800063f */
[----:B------:R-:W-:Y:S01]  /*af00*/  IMAD.MOV.U32 R11, RZ, RZ, 0x1 ;  /* 0x00000001ff0b7424 */ /* 0x000fe200078e00ff */
[----:B------:R-:W-:Y:S01]  /*af10*/  LOP3.LUT R18, R19, 0x2, RZ, 0xfc, !PT ;  /* 0x0000000213127812 */ /* 0x000fe200078efcff */
[----:B------:R-:W-:Y:S01]  /*af20*/  ULDC UR6, c[0x0][0x14] ;  /* 0x0000050000067ab9 */ /* 0x000fe20000000800 */
[----:B------:R-:W-:Y:S01]  /*af30*/  PLOP3.LUT P0, PT, P0, P2, PT, 0x8a, 0x0 ;  /* 0x000000000000781c */ /* 0x000fe20000705172 */
[----:B------:R-:W-:-:S02]  /*af40*/  UIMAD.WIDE.U32 UR20, UR4, UR6, URZ ;  /* 0x00000006041472a5 */ /* 0x000fc4000f8e003f */
[----:B------:R-:W-:Y:S02]  /*af50*/  UIMAD UR13, UR5, UR6, URZ ;  /* 0x00000006050d72a4 */ /* 0x000fe4000f8e023f */
[----:B------:R-:W-:Y:S01]  /*af60*/  ULOP3.LUT UR17, URZ, UR7, URZ, 0x33, !UPT ;  /* 0x000000073f117292 */ /* 0x000fe2000f8e333f */
[----:B0-----:R-:W-:Y:S01]  /*af70*/  VIADD R0, R0, 0x1f ;  /* 0x0000001f00007836 */ /* 0x001fe20000000000 */
[----:B------:R-:W-:Y:S01]  /*af80*/  UIADD3 UR13, UR21, UR13, URZ ;  /* 0x0000000d150d7290 */ /* 0x000fe2000fffe03f */
[----:B------:R-:W-:-:S03]  /*af90*/  ULDC.64 UR22, c[0x0][0x198] ;  /* 0x0000660000167ab9 */ /* 0x000fc60000000a00 */
[----:B------:R-:W-:-:S04]  /*afa0*/  SHF.R.S32.HI R3, RZ, 0x1f, R0 ;  /* 0x0000001fff037819 */ /* 0x000fc80000011400 */
[----:B------:R-:W-:Y:S01]  /*afb0*/  LEA.HI R3, R3, R0, RZ, 0x5 ;  /* 0x0000000003037211 */ /* 0x000fe200078f28ff */
[----:B------:R-:W-:-:S03]  /*afc0*/  IMAD.MOV.U32 R0, RZ, RZ, RZ ;  /* 0x000000ffff007224 */ /* 0x000fc600078e00ff */
[----:B------:R-:W-:Y:S01]  /*afd0*/  SHF.R.S32.HI R13, RZ, 0x5, R3 ;  /* 0x00000005ff0d7819 */ /* 0x000fe20000011403 */
[----:B------:R-:W-:-:S04]  /*afe0*/  IMAD.MOV.U32 R3, RZ, RZ, 0x1 ;  /* 0x00000001ff037424 */ /* 0x000fc800078e00ff */
[----:B------:R-:W-:-:S07]  /*aff0*/  VIADD R10, R13, 0x1 ;  /* 0x000000010d0a7836 */ /* 0x000fce0000000000 */
.L_x_300:
[----:B------:R-:W-:-:S03]  /*b000*/  UMOV UR4, 0xffffffff ;  /* 0xffffffff00047882 */ /* 0x000fc60000000000 */
[----:B------:R-:W-:Y:S05]  /*b010*/  BRA.DIV UR4, `(.L_x_289) ;  /* 0x0000000e04a07947 */ /* 0x000fea000b800000 */
[----:B------:R-:W-:-:S13]  /*b020*/  ELECT P6, URZ, PT ;  /* 0x00000000003f782f */ /* 0x000fda00038c0000 */
.L_x_311:
[----:B------:R-:W0:Y:S01]  /*b030*/  LDC R4, c[0x0][0x28c] ;  /* 0x0000a300ff047b82 */ /* 0x000e220000000800 */
[----:B------:R-:W-:Y:S01]  /*b040*/  BSSY B1, `(.L_x_290) ;  /* 0x0000037000017945 */ /* 0x000fe20003800000 */
[----:B0-----:R-:W-:-:S13]  /*b050*/  ISETP.LT.OR P6, PT, R4, 0x1, !P6 ;  /* 0x000000010400780c */ /* 0x001fda00077c1670 */
[----:B------:R-:W-:Y:S05]  /*b060*/  @P6 BRA `(.L_x_291) ;  /* 0x0000000000d06947 */ /* 0x000fea0003800000 */
[----:B------:R-:W-:Y:S02]  /*b070*/  IMAD.SHL.U32 R14, R9, 0x80, RZ ;  /* 0x00000080090e7824 */ /* 0x000fe400078e00ff */
[----:B------:R-:W-:Y:S02]  /*b080*/  IMAD.SHL.U32 R15, R7, 0x100, RZ ;  /* 0x00000100070f7824 */ /* 0x000fe400078e00ff */
[----:B------:R-:W-:Y:S02]  /*b090*/  IMAD.MOV.U32 R20, RZ, RZ, RZ ;  /* 0x000000ffff147224 */ /* 0x000fe400078e00ff */
[----:B------:R-:W-:Y:S02]  /*b0a0*/  IMAD.MOV.U32 R4, RZ, RZ, R10 ;  /* 0x000000ffff047224 */ /* 0x000fe400078e000a */
[----:B------:R-:W-:Y:S02]  /*b0b0*/  IMAD.MOV.U32 R5, RZ, RZ, R3 ;  /* 0x000000ffff057224 */ /* 0x000fe400078e0003 */
[----:B------:R-:W-:-:S07]  /*b0c0*/  IMAD.MOV.U32 R6, RZ, RZ, R0 ;  /* 0x000000ffff067224 */ /* 0x000fce00078e0000 */
.L_x_295:
[----:B------:R-:W0:Y:S01]  /*b0d0*/  S2R R12, SR_CgaCtaId ;  /* 0x00000000000c7919 */ /* 0x000e220000008800 */
[----:B------:R-:W-:Y:S01]  /*b0e0*/  MOV R7, 0x400 ;  /* 0x0000040000077802 */ /* 0x000fe20000000f00 */
[----:B------:R-:W1:Y:S03]  /*b0f0*/  @!P2 LDC R9, c[0x0][0x500] ;  /* 0x00014000ff09ab82 */ /* 0x000e660000000800 */
[----:B0-----:R-:W-:Y:S02]  /*b100*/  LEA R21, R12, R7, 0x18 ;  /* 0x000000070c157211 */ /* 0x001fe400078ec0ff */
[----:B------:R-:W-:-:S03]  /*b110*/  SHF.L.U32 R7, R5, 0x1f, RZ ;  /* 0x0000001f05077819 */ /* 0x000fc600000006ff */
[----:B------:R-:W-:-:S04]  /*b120*/  IMAD R12, R6, 0x8, R21 ;  /* 0x00000008060c7824 */ /* 0x000fc800078e0215 */
[----:B------:R-:W0:Y:S02]  /*b130*/  SYNCS.PHASECHK.TRANS64.TRYWAIT P1, [R12+URZ+0x20], R7 ;  /* 0x000020070c0075a7 */ /* 0x000e24000802017f */
[----:B01----:R-:W-:Y:S05]  /*b140*/  @!P1 BRA `(.L_x_292) ;  /* 0x0000000c00749947 */ /* 0x003fea0003800000 */
.L_x_312:
[----:B0-----:R-:W-:Y:S01]  /*b150*/  PRMT R7, R18, 0x9910, RZ ;  /* 0x0000991012077816 */ /* 0x001fe200000000ff */
[----:B------:R0:W-:Y:S03]  /*b160*/  @!P2 SYNCS.ARRIVE.TRANS64 RZ, [R12+URZ], R9 ;  /* 0x000000090cffa9a7 */ /* 0x0001e6000800003f */
[----:B------:R-:W-:-:S13]  /*b170*/  ISETP.NE.AND P1, PT, R7, 0x2, PT ;  /* 0x000000020700780c */ /* 0x000fda0003f25270 */
[----:B0-----:R-:W-:Y:S05]  /*b180*/  @P1 BRA `(.L_x_293) ;  /* 0x0000000000041947 */ /* 0x001fea0003800000 */
[----:B------:R-:W-:Y:S01]  /*b190*/  BPT.TRAP 0x1 ;  /* 0x000000040000795c */ /* 0x000fe20000300000 */
.L_x_293:
[----:B------:R-:W-:Y:S05]  /*b1a0*/  @P0 BRA `(.L_x_294) ;  /* 0x0000000000040947 */ /* 0x000fea0003800000 */
[----:B------:R-:W-:Y:S01]  /*b1b0*/  BPT.TRAP 0x1 ;  /* 0x000000040000795c */ /* 0x000fe20000300000 */
.L_x_294:
[--C-:B------:R-:W-:Y:S01]  /*b1c0*/  IMAD R7, R6, 0x8000, R21.reuse ;  /* 0x0000800006077824 */ /* 0x100fe200078e0215 */
[----:B------:R-:W-:Y:S01]  /*b1d0*/  R2UR UR9, R12 ;  /* 0x000000000c0972ca */ /* 0x000fe200000e0000 */
[----:B------:R-:W-:Y:S01]  /*b1e0*/  IMAD R21, R6, 0x4000, R21 ;  /* 0x0000400006157824 */ /* 0x000fe200078e0215 */
[----:B------:R-:W-:Y:S01]  /*b1f0*/  UIADD3 UR4, UP0, UR22, 0xf0, URZ ;  /* 0x000000f016047890 */ /* 0x000fe2000ff1e03f */
[----:B------:R-:W-:Y:S01]  /*b200*/  VIADD R4, R4, 0xffffffff ;  /* 0xffffffff04047836 */ /* 0x000fe20000000000 */
[----:B------:R-:W-:Y:S01]  /*b210*/  R2UR UR5, R7 ;  /* 0x00000000070572ca */ /* 0x000fe200000e0000 */
[----:B------:R-:W-:Y:S01]  /*b220*/  UIADD3 UR24, UP1, UR22, 0x1f0, URZ ;  /* 0x000001f016187890 */ /* 0x000fe2000ff3e03f */
[----:B------:R-:W-:Y:S01]  /*b230*/  R2UR UR8, R21 ;  /* 0x00000000150872ca */ /* 0x000fe200000e0000 */
[----:B------:R-:W-:Y:S01]  /*b240*/  VIADD R6, R6, 0x1 ;  /* 0x0000000106067836 */ /* 0x000fe20000000000 */
[----:B------:R-:W-:Y:S01]  /*b250*/  R2UR UR11, R15 ;  /* 0x000000000f0b72ca */ /* 0x000fe200000e0000 */
[----:B------:R-:W-:Y:S01]  /*b260*/  UIADD3.X UR25, URZ, UR23, URZ, UP1, !UPT ;  /* 0x000000173f197290 */ /* 0x000fe20008ffe43f */
[----:B------:R-:W-:Y:S01]  /*b270*/  R2UR UR10, R20 ;  /* 0x00000000140a72ca */ /* 0x000fe200000e0000 */
[----:B------:R-:W-:Y:S01]  /*b280*/  UMOV UR6, 0x0 ;  /* 0x0000000000067882 */ /* 0x000fe20000000000 */
[----:B------:R-:W-:Y:S01]  /*b290*/  R2UR UR12, R8 ;  /* 0x00000000080c72ca */ /* 0x000fe200000e0000 */
[----:B------:R-:W-:Y:S01]  /*b2a0*/  UMOV UR7, 0x10000000 ;  /* 0x1000000000077882 */ /* 0x000fe20000000000 */
[----:B------:R-:W-:Y:S01]  /*b2b0*/  R2UR UR19, R14 ;  /* 0x000000000e1372ca */ /* 0x000fe200000e0000 */
[----:B------:R-:W-:Y:S01]  /*b2c0*/  VIADD R20, R20, 0x20 ;  /* 0x0000002014147836 */ /* 0x000fe20000000000 */
[----:B------:R-:W-:Y:S01]  /*b2d0*/  ISETP.GT.AND P3, PT, R4, 0x1, PT ;  /* 0x000000010400780c */ /* 0x000fe20003f64270 */
[----:B------:R-:W-:Y:S01]  /*b2e0*/  UIADD3 UR14, UR5, 0x100, URZ ;  /* 0x00000100050e7890 */ /* 0x000fe2000fffe03f */
[----:B------:R-:W-:Y:S01]  /*b2f0*/  ISETP.NE.AND P1, PT, R6, 0x4, PT ;  /* 0x000000040600780c */ /* 0x000fe20003f25270 */
[----:B------:R-:W-:-:S02]  /*b300*/  UIADD3.X UR5, URZ, UR23, URZ, UP0, !UPT ;  /* 0x000000173f057290 */ /* 0x000fc400087fe43f */
[----:B------:R-:W-:Y:S01]  /*b310*/  UIADD3 UR15, UR8, 0x20100, URZ ;  /* 0x00020100080f7890 */ /* 0x000fe2000fffe03f */
[----:B------:R-:W-:Y:S02]  /*b320*/  SEL R12, RZ, 0x1, P1 ;  /* 0x00000001ff0c7807 */ /* 0x000fe40000800000 */
[----:B------:R-:W-:Y:S01]  /*b330*/  UMOV UR8, UR14 ;  /* 0x0000000e00087c82 */ /* 0x000fe20008000000 */
[----:B------:R-:W-:Y:S02]  /*b340*/  SEL R6, R6, RZ, P1 ;  /* 0x000000ff06067207 */ /* 0x000fe40000800000 */
[----:B------:R-:W-:Y:S01]  /*b350*/  LOP3.LUT R5, R5, R12, RZ, 0x3c, !PT ;  /* 0x0000000c05057212 */ /* 0x000fe200078e3cff */
[----:B------:R0:W-:Y:S02]  /*b360*/  UTMALDG.3D [UR8], [UR4], desc[UR6] ;  /* 0x00000608040075b4 */ /* 0x0001e40008011000 */
[----:B0-----:R-:W-:Y:S01]  /*b370*/  UMOV UR8, UR15 ;  /* 0x0000000f00087c82 */ /* 0x001fe20008000000 */
[----:B------:R-:W-:-:S02]  /*b380*/  UMOV UR11, UR19 ;  /* 0x00000013000b7c82 */ /* 0x000fc40008000000 */
[----:B------:R0:W-:Y:S02]  /*b390*/  UTMALDG.3D [UR8], [UR24], desc[UR6] ;  /* 0x00000608180075b4 */ /* 0x0001e40008011000 */
[----:B0-----:R-:W-:Y:S05]  /*b3a0*/  @P3 BRA `(.L_x_295) ;  /* 0xfffffffc00483947 */ /* 0x001fea000383ffff */
.L_x_291:
[----:B------:R-:W-:Y:S05]  /*b3b0*/  BSYNC B1 ;  /* 0x0000000000017941 */ /* 0x000fea0003800000 */
.L_x_290:
[----:B------:R-:W-:Y:S01]  /*b3c0*/  LOP3.LUT P3, RZ, R11, 0xff, RZ, 0xc0, !PT ;  /* 0x000000ff0bff7812 */ /* 0x000fe2000786c0ff */
[----:B------:R-:W-:Y:S01]  /*b3d0*/  IMAD.IADD R0, R13, 0x1, R0 ;  /* 0x000000010d007824 */ /* 0x000fe200078e0200 */
[----:B------:R-:W-:Y:S01]  /*b3e0*/  IADD3 R16, P4, R16, UR20, RZ ;  /* 0x0000001410107c10 */ /* 0x000fe2000ff9e0ff */
[----:B------:R-:W-:Y:S01]  /*b3f0*/  ULDC.64 UR4, c[0x0][0x650] ;  /* 0x0001940000047ab9 */ /* 0x000fe20000000a00 */
[----:B------:R-:W-:Y:S01]  /*b400*/  BSSY B1, `(.L_x_296) ;  /* 0x000006b000017945 */ /* 0x000fe20003800000 */
[----:B------:R-:W-:Y:S01]  /*b410*/  IMAD.MOV.U32 R7, RZ, RZ, -0x1 ;  /* 0xffffffffff077424 */ /* 0x000fe200078e00ff */
[----:B------:R-:W-:Y:S01]  /*b420*/  SHF.R.U32.HI R4, RZ, 0x2, R0 ;  /* 0x00000002ff047819 */ /* 0x000fe20000011600 */
[----:B------:R-:W-:Y:S01]  /*b430*/  IMAD.MOV.U32 R9, RZ, RZ, -0x1 ;  /* 0xffffffffff097424 */ /* 0x000fe200078e00ff */
[----:B------:R-:W-:Y:S01]  /*b440*/  ISETP.GT.U32.AND P1, PT, R0, 0x3, PT ;  /* 0x000000030000780c */ /* 0x000fe20003f24070 */
[----:B------:R-:W-:Y:S01]  /*b450*/  IMAD.MOV.U32 R8, RZ, RZ, -0x1 ;  /* 0xffffffffff087424 */ /* 0x000fe200078e00ff */
[----:B------:R-:W-:-:S02]  /*b460*/  LOP3.LUT R4, R4, 0x1, RZ, 0xc0, !PT ;  /* 0x0000000104047812 */ /* 0x000fc400078ec0ff */
[----:B------:R-:W-:Y:S01]  /*b470*/  ISETP.LT.U32.AND P1, PT, R13, 0x4, P1 ;  /* 0x000000040d00780c */ /* 0x000fe20000f21070 */
[----:B------:R-:W0:Y:S01]  /*b480*/  @P3 S2R R6, SR_CgaCtaId ;  /* 0x0000000000063919 */ /* 0x000e220000008800 */
[----:B------:R-:W-:Y:S02]  /*b490*/  @P3 MOV R5, 0x400 ;  /* 0x0000040000053802 */ /* 0x000fe40000000f00 */
[----:B------:R-:W-:Y:S02]  /*b4a0*/  IADD3.X R17, R17, UR13, RZ, P4, !PT ;  /* 0x0000000d11117c10 */ /* 0x000fe4000a7fe4ff */
[----:B------:R-:W-:Y:S02]  /*b4b0*/  ISETP.GE.U32.AND P4, PT, R16, UR4, PT ;  /* 0x0000000410007c0c */ /* 0x000fe4000bf86070 */
[----:B------:R-:W-:Y:S02]  /*b4c0*/  LOP3.LUT R0, R0, 0x3, RZ, 0xc0, !PT ;  /* 0x0000000300007812 */ /* 0x000fe400078ec0ff */
[----:B------:R-:W-:-:S02]  /*b4d0*/  PRMT R11, RZ, 0x7610, R11 ;  /* 0x00007610ff0b7816 */ /* 0x000fc4000000000b */
[----:B0-----:R-:W-:-:S04]  /*b4e0*/  @P3 LEA R5, R6, R5, 0x18 ;  /* 0x0000000506053211 */ /* 0x001fc800078ec0ff */
[----:B------:R0:W-:Y:S01]  /*b4f0*/  @P3 SYNCS.ARRIVE.TRANS64.A1T0 RZ, [R5+URZ+0x58], RZ ;  /* 0x000058ff05ff39a7 */ /* 0x0001e2000810003f */
[----:B------:R-:W-:Y:S02]  /*b500*/  ISETP.NE.U32.AND P3, PT, R4, 0x1, PT ;  /* 0x000000010400780c */ /* 0x000fe40003f65070 */
[----:B------:R-:W-:Y:S02]  /*b510*/  SEL R4, RZ, 0x1, !P1 ;  /* 0x00000001ff047807 */ /* 0x000fe40004800000 */
[----:B------:R-:W-:Y:S02]  /*b520*/  ISETP.GE.U32.AND.EX P1, PT, R17, UR5, PT, P4 ;  /* 0x0000000511007c0c */ /* 0x000fe4000bf26140 */
[----:B------:R-:W-:-:S04]  /*b530*/  ISETP.GT.U32.AND P3, PT, R13, 0x3, !P3 ;  /* 0x000000030d00780c */ /* 0x000fc80005f64070 */
[----:B0-----:R-:W-:-:S04]  /*b540*/  SEL R5, RZ, 0x1, !P3 ;  /* 0x00000001ff057807 */ /* 0x001fc80005800000 */
[--C-:B------:R-:W-:Y:S02]  /*b550*/  LOP3.LUT R3, R5, R3, R4.reuse, 0x96, !PT ;  /* 0x0000000305037212 */ /* 0x100fe400078e9604 */
[----:B------:R-:W-:Y:S01]  /*b560*/  PRMT R4, RZ, 0x7610, R4 ;  /* 0x00007610ff047816 */ /* 0x000fe20000000004 */
[----:B------:R-:W-:Y:S06]  /*b570*/  @P1 BRA `(.L_x_297) ;  /* 0x00000004004c1947 */ /* 0x000fec0003800000 */
[----:B------:R-:W-:Y:S01]  /*b580*/  ULDC.64 UR4, c[0x0][0x628] ;  /* 0x00018a0000047ab9 */ /* 0x000fe20000000a00 */
[----:B------:R-:W0:Y:S01]  /*b590*/  S2R R14, SR_CTAID.X ;  /* 0x00000000000e7919 */ /* 0x000e220000002500 */
[----:B------:R-:W-:Y:S01]  /*b5a0*/  ISETP.NE.U32.AND P1, PT, RZ, UR4, PT ;  /* 0x00000004ff007c0c */ /* 0x000fe2000bf25070 */
[----:B------:R-:W-:Y:S01]  /*b5b0*/  ULDC UR7, c[0x0][0x630] ;  /* 0x00018c0000077ab9 */ /* 0x000fe20000000800 */
[----:B------:R-:W-:Y:S01]  /*b5c0*/  IMAD.MOV.U32 R4, RZ, RZ, R16 ;  /* 0x000000ffff047224 */ /* 0x000fe200078e0010 */
[----:B------:R-:W1:Y:S01]  /*b5d0*/  S2R R12, SR_CTAID.Y ;  /* 0x00000000000c7919 */ /* 0x000e620000002600 */
[----:B------:R-:W-:Y:S01]  /*b5e0*/  ISETP.NE.AND.EX P1, PT, RZ, UR5, PT, P1 ;  /* 0x00000005ff007c0c */ /* 0x000fe2000bf25310 */
[----:B------:R-:W-:-:S12]  /*b5f0*/  IMAD.MOV.U32 R5, RZ, RZ, R17 ;  /* 0x000000ffff057224 */ /* 0x000fd800078e0011 */
[----:B------:R-:W-:Y:S05]  /*b600*/  @!P1 BRA `(.L_x_298) ;  /* 0x0000000000289947 */ /* 0x000fea0003800000 */
[----:B------:R-:W-:Y:S02]  /*b610*/  ULDC UR6, c[0x0][0x634] ;  /* 0x00018d0000067ab9 */ /* 0x000fe40000000800 */
[----:B------:R-:W-:-:S05]  /*b620*/  IADD3 R9, P1, R16, UR6, RZ ;  /* 0x0000000610097c10 */ /* 0x000fca000ff3e0ff */
[----:B------:R-:W-:-:S04]  /*b630*/  IMAD.X R15, RZ, RZ, R17, P1 ;  /* 0x000000ffff0f7224 */ /* 0x000fc800008e0611 */
[----:B------:R-:W-:-:S04]  /*b640*/  IMAD.WIDE.U32 R6, R15, UR4, RZ ;  /* 0x000000040f067c25 */ /* 0x000fc8000f8e00ff */
[----:B------:R-:W-:-:S04]  /*b650*/  IMAD.WIDE.U32 R6, P1, R9, UR5, R6 ;  /* 0x0000000509067c25 */ /* 0x000fc8000f820006 */
[----:B------:R-:W-:-:S04]  /*b660*/  IMAD.WIDE.U32 R8, R9, UR4, RZ ;  /* 0x0000000409087c25 */ /* 0x000fc8000f8e00ff */
[----:B------:R-:W-:Y:S01]  /*b670*/  IMAD.X R5, RZ, RZ, RZ, P1 ;  /* 0x000000ffff057224 */ /* 0x000fe200008e06ff */
[----:B------:R-:W-:Y:S01]  /*b680*/  IADD3 RZ, P1, R9, R6, RZ ;  /* 0x0000000609ff7210 */ /* 0x000fe20007f3e0ff */
[----:B------:R-:W-:-:S04]  /*b690*/  IMAD.MOV.U32 R4, RZ, RZ, R7 ;  /* 0x000000ffff047224 */ /* 0x000fc800078e0007 */
[----:B------:R-:W-:-:S08]  /*b6a0*/  IMAD.WIDE.U32.X R4, R15, UR5, R4, P1 ;  /* 0x000000050f047c25 */ /* 0x000fd000088e0404 */
.L_x_298:
[--C-:B------:R-:W-:Y:S01]  /*b6b0*/  SHF.R.U64 R8, R4, UR7, R5.reuse ;  /* 0x0000000704087c19 */ /* 0x100fe20008001205 */
[----:B------:R-:W-:Y:S01]  /*b6c0*/  ULDC.64 UR4, c[0x0][0x620] ;  /* 0x0001880000047ab9 */ /* 0x000fe20000000a00 */
[----:B------:R-:W-:Y:S01]  /*b6d0*/  SHF.R.U32.HI R4, RZ, UR7, R5 ;  /* 0x00000007ff047c19 */ /* 0x000fe20008011605 */
[----:B------:R-:W2:Y:S01]  /*b6e0*/  LDC R25, c[0x0][0x144] ;  /* 0x00005100ff197b82 */ /* 0x000ea20000000800 */
[----:B------:R-:W-:Y:S01]  /*b6f0*/  IADD3 R7, P1, RZ, -R8, RZ ;  /* 0x80000008ff077210 */ /* 0x000fe20007f3e0ff */
[----:B------:R-:W-:Y:S01]  /*b700*/  ULDC.64 UR8, c[0x0][0x640] ;  /* 0x0001900000087ab9 */ /* 0x000fe20000000a00 */
[----:B0-----:R-:W-:Y:S01]  /*b710*/  I2FP.F32.U32 R9, R14 ;  /* 0x0000000e00097245 */ /* 0x001fe20000201000 */
[----:B------:R-:W-:Y:S02]  /*b720*/  ULDC UR6, c[0x0][0x608] ;  /* 0x0001820000067ab9 */ /* 0x000fe40000000800 */
[----:B------:R-:W-:Y:S01]  /*b730*/  IMAD.X R4, RZ, RZ, ~R4, P1 ;  /* 0x000000ffff047224 */ /* 0x000fe200008e0e04 */
[----:B------:R-:W-:Y:S01]  /*b740*/  ISETP.NE.U32.AND P1, PT, RZ, UR8, PT ;  /* 0x00000008ff007c0c */ /* 0x000fe2000bf25070 */
[----:B------:R-:W0:Y:S02]  /*b750*/  LDC R21, c[0x0][0x148] ;  /* 0x00005200ff157b82 */ /* 0x000e240000000800 */
[----:B------:R-:W-:Y:S01]  /*b760*/  IMAD R6, R4, UR4, RZ ;  /* 0x0000000404067c24 */ /* 0x000fe2000f8e02ff */
[----:B------:R-:W-:Y:S01]  /*b770*/  ISETP.NE.AND.EX P1, PT, RZ, UR9, PT, P1 ;  /* 0x00000009ff007c0c */ /* 0x000fe2000bf25310 */
[----:B------:R-:W-:Y:S01]  /*b780*/  IMAD.WIDE.U32 R4, R7, UR4, R16 ;  /* 0x0000000407047c25 */ /* 0x000fe2000f8e0010 */
[----:B------:R-:W-:-:S03]  /*b790*/  ULDC UR4, c[0x0][0x150] ;  /* 0x0000540000047ab9 */ /* 0x000fc60000000800 */
[----:B------:R-:W-:Y:S02]  /*b7a0*/  IMAD R7, R7, UR5, R6 ;  /* 0x0000000507077c24 */ /* 0x000fe4000f8e0206 */
[----:B------:R-:W-:Y:S01]  /*b7b0*/  FMUL R6, R9, UR4 ;  /* 0x0000000409067c20 */ /* 0x000fe20008400000 */
[----:B------:R-:W-:Y:S01]  /*b7c0*/  ULDC UR4, c[0x0][0x618] ;  /* 0x0001860000047ab9 */ /* 0x000fe20000000800 */
[----:B------:R-:W-:Y:S01]  /*b7d0*/  ULDC UR5, c[0x0][0x154] ;  /* 0x0000550000057ab9 */ /* 0x000fe20000000800 */
[----:B------:R-:W-:-:S03]  /*b7e0*/  IMAD.IADD R5, R5, 0x1, R7 ;  /* 0x0000000105057824 */ /* 0x000fc600078e0207 */
[----:B------:R-:W3:Y:S02]  /*b7f0*/  F2I.U32.TRUNC.NTZ R6, R6 ;  /* 0x0000000600067305 */ /* 0x000ee4000020f000 */
[----:B------:R-:W-:Y:S02]  /*b800*/  SHF.R.U64 R9, R4, UR4, R5 ;  /* 0x0000000404097c19 */ /* 0x000fe40008001205 */
[----:B-1----:R-:W-:-:S05]  /*b810*/  I2FP.F32.U32 R4, R12 ;  /* 0x0000000c00047245 */ /* 0x002fca0000201000 */
[----:B------:R-:W-:Y:S01]  /*b820*/  FMUL R22, R4, UR5 ;  /* 0x0000000504167c20 */ /* 0x000fe20008400000 */
[----:B------:R-:W-:Y:S01]  /*b830*/  SHF.R.U32.HI R4, RZ, UR4, R5 ;  /* 0x00000004ff047c19 */ /* 0x000fe20008011605 */
[----:B------:R-:W-:-:S03]  /*b840*/  ULDC UR4, c[0x0][0x658] ;  /* 0x0001960000047ab9 */ /* 0x000fc60000000800 */
[--C-:B------:R-:W-:Y:S01]  /*b850*/  SHF.R.U64 R20, R9, UR6, R4.reuse ;  /* 0x0000000609147c19 */ /* 0x100fe20008001204 */
[----:B------:R-:W1:Y:S01]  /*b860*/  F2I.U32.TRUNC.NTZ R22, R22 ;  /* 0x0000001600167305 */ /* 0x000e62000020f000 */
[----:B------:R-:W-:Y:S01]  /*b870*/  SHF.R.U32.HI R5, RZ, UR6, R4 ;  /* 0x00000006ff057c19 */ /* 0x000fe20008011604 */
[----:B---3--:R-:W-:-:S03]  /*b880*/  IMAD.MOV R6, RZ, RZ, -R6 ;  /* 0x000000ffff067224 */ /* 0x008fc600078e0a06 */
[--C-:B------:R-:W-:Y:S01]  /*b890*/  SHF.R.U64 R15, R20, UR4, R5.reuse ;  /* 0x00000004140f7c19 */ /* 0x100fe20008001205 */
[----:B--2---:R-:W-:Y:S01]  /*b8a0*/  IMAD R14, R25, R6, R14 ;  /* 0x00000006190e7224 */ /* 0x004fe200078e020e */
[----:B------:R-:W-:-:S03]  /*b8b0*/  SHF.R.U32.HI R23, RZ, UR4, R5 ;  /* 0x00000004ff177c19 */ /* 0x000fc60008011605 */
[----:B------:R-:W-:Y:S02]  /*b8c0*/  IMAD.MOV.U32 R4, RZ, RZ, R15 ;  /* 0x000000ffff047224 */ /* 0x000fe400078e000f */
[----:B------:R-:W-:Y:S01]  /*b8d0*/  IMAD.MOV.U32 R5, RZ, RZ, R23 ;  /* 0x000000ffff057224 */ /* 0x000fe200078e0017 */
[----:B-1----:R-:W-:Y:S06]  /*b8e0*/  @!P1 BRA `(.L_x_299) ;  /* 0x0000000000289947 */ /* 0x002fec0003800000 */
[----:B------:R-:W-:Y:S02]  /*b8f0*/  ULDC UR4, c[0x0][0x64c] ;  /* 0x0001930000047ab9 */ /* 0x000fe40000000800 */
[----:B------:R-:W-:-:S05]  /*b900*/  IADD3 R5, P1, R15, UR4, RZ ;  /* 0x000000040f057c10 */ /* 0x000fca000ff3e0ff */
[----:B------:R-:W-:-:S04]  /*b910*/  IMAD.X R23, RZ, RZ, R23, P1 ;  /* 0x000000ffff177224 */ /* 0x000fc800008e0617 */
[----:B------:R-:W-:-:S04]  /*b920*/  IMAD.WIDE.U32 R6, R23, UR8, RZ ;  /* 0x0000000817067c25 */ /* 0x000fc8000f8e00ff */
[----:B------:R-:W-:-:S04]  /*b930*/  IMAD.WIDE.U32 R6, P1, R5, UR9, R6 ;  /* 0x0000000905067c25 */ /* 0x000fc8000f820006 */
[----:B------:R-:W-:-:S04]  /*b940*/  IMAD.WIDE.U32 R4, R5, UR8, RZ ;  /* 0x0000000805047c25 */ /* 0x000fc8000f8e00ff */
[----:B------:R-:W-:Y:S01]  /*b950*/  IMAD.MOV.U32 R4, RZ, RZ, R7 ;  /* 0x000000ffff047224 */ /* 0x000fe200078e0007 */
[----:B------:R-:W-:Y:S01]  /*b960*/  IADD3 RZ, P3, R5, R6, RZ ;  /* 0x0000000605ff7210 */ /* 0x000fe20007f7e0ff */
[----:B------:R-:W-:-:S04]  /*b970*/  IMAD.X R5, RZ, RZ, RZ, P1 ;  /* 0x000000ffff057224 */ /* 0x000fc800008e06ff */
[----:B------:R-:W-:-:S08]  /*b980*/  IMAD.WIDE.U32.X R4, R23, UR9, R4, P3 ;  /* 0x0000000917047c25 */ /* 0x000fd000098e0404 */
.L_x_299:
[----:B------:R-:W-:Y:S01]  /*b990*/  ISETP.NE.AND P1, PT, R2, 0x1, PT ;  /* 0x000000010200780c */ /* 0x000fe20003f25270 */
[----:B------:R-:W-:Y:S01]  /*b9a0*/  ULDC UR4, c[0x0][0x648] ;  /* 0x0001920000047ab9 */ /* 0x000fe20000000800 */
[----:B------:R-:W-:Y:S01]  /*b9b0*/  LOP3.LUT R20, R20, UR17, RZ, 0xc0, !PT ;  /* 0x0000001114147c12 */ /* 0x000fe2000f8ec0ff */
[----:B------:R-:W-:Y:S01]  /*b9c0*/  IMAD.MOV R22, RZ, RZ, -R22 ;  /* 0x000000ffff167224 */ /* 0x000fe200078e0a16 */
[----:B------:R-:W-:Y:S01]  /*b9d0*/  SHF.R.U64 R5, R4, UR4, R5 ;  /* 0x0000000404057c19 */ /* 0x000fe20008001205 */
[----:B------:R-:W-:Y:S01]  /*b9e0*/  ULDC UR4, c[0x0][0x638] ;  /* 0x00018e0000047ab9 */ /* 0x000fe20000000800 */
[----:B------:R-:W-:Y:S01]  /*b9f0*/  LOP3.LUT R6, R9, UR16, RZ, 0xc0, !PT ;  /* 0x0000001009067c12 */ /* 0x000fe2000f8ec0ff */
[----:B------:R-:W-:Y:S02]  /*ba00*/  ULDC UR5, c[0x0][0x610] ;  /* 0x0001840000057ab9 */ /* 0x000fe40000000800 */
[----:B------:R-:W-:Y:S02]  /*ba10*/  IMAD.MOV R4, RZ, RZ, -R5 ;  /* 0x000000ffff047224 */ /* 0x000fe400078e0a05 */
[----:B------:R-:W-:-:S02]  /*ba20*/  IMAD R5, R5, UR18, R20 ;  /* 0x0000001205057c24 */ /* 0x000fc4000f8e0214 */
[----:B0-----:R-:W-:Y:S02]  /*ba30*/  @P1 IMAD R14, R21, R22, R12 ;  /* 0x00000016150e1224 */ /* 0x001fe400078e020c */
[----:B------:R-:W-:Y:S01]  /*ba40*/  IMAD R15, R4, UR4, R15 ;  /* 0x00000004040f7c24 */ /* 0x000fe2000f8e020f */
[----:B------:R-:W-:Y:S01]  /*ba50*/  ULDC UR4, c[0x0][0x600] ;  /* 0x0001800000047ab9 */ /* 0x000fe20000000800 */
[----:B------:R-:W-:Y:S02]  /*ba60*/  IMAD R14, R5, UR5, R14 ;  /* 0x00000005050e7c24 */ /* 0x000fe4000f8e020e */
[----:B------:R-:W-:Y:S02]  /*ba70*/  IMAD R15, R15, UR4, R6 ;  /* 0x000000040f0f7c24 */ /* 0x000fe4000f8e0206 */
[----:B------:R-:W-:-:S03]  /*ba80*/  IMAD.MOV.U32 R4, RZ, RZ, 0x1 ;  /* 0x00000001ff047424 */ /* 0x000fc600078e00ff */
[----:B------:R-:W-:Y:S02]  /*ba90*/  SEL R9, R15, R14, !P1 ;  /* 0x0000000e0f097207 */ /* 0x000fe40004800000 */
[----:B------:R-:W-:-:S07]  /*baa0*/  SEL R7, R14, R15, !P1 ;  /* 0x0000000f0e077207 */ /* 0x000fce0004800000 */
.L_x_297:
[----:B------:R-:W-:Y:S05]  /*bab0*/  BSYNC B1 ;  /* 0x0000000000017941 */ /* 0x000fea0003800000 */
.L_x_296:
[----:B------:R-:W-:-:S13]  /*bac0*/  LOP3.LUT P1, RZ, R4, 0xff, RZ, 0xc0, !PT ;  /* 0x000000ff04ff7812 */ /* 0x000fda000782c0ff */
[----:B------:R-:W-:Y:S05]  /*bad0*/  @P1 BRA `(.L_x_300) ;  /* 0xfffffff400481947 */ /* 0x000fea000383ffff */
[----:B------:R-:W-:Y:S05]  /*bae0*/  BSYNC B0 ;  /* 0x0000000000007941 */ /* 0x000fea0003800000 */
.L_x_288:
[----:B------:R-:W-:-:S03]  /*baf0*/  UMOV UR4, 0xffffffff ;  /* 0xffffffff00047882 */ /* 0x000fc60000000000 */
[----:B------:R-:W-:Y:S05]  /*bb00*/  BRA.DIV UR4, `(.L_x_301) ;  /* 0x0000000604187947 */ /* 0x000fea000b800000 */
[----:B------:R-:W-:-:S13]  /*bb10*/  ELECT P6, URZ, PT ;  /* 0x00000000003f782f */ /* 0x000fda00038c0000 */
.L_x_315:
[----:B------:R-:W-:Y:S04]  /*bb20*/  BSSY B0, `(.L_x_302) ;  /* 0x000002b000007945 */ /* 0x000fe80003800000 */
[----:B------:R-:W-:Y:S05]  /*bb30*/  @!P6 BRA `(.L_x_303) ;  /* 0x0000000000a4e947 */ /* 0x000fea0003800000 */
[----:B------:R-:W-:-:S04]  /*bb40*/  LOP3.LUT R19, R19, 0x2, RZ, 0xfc, !PT ;  /* 0x0000000213137812 */ /* 0x000fc800078efcff */
[----:B------:R-:W-:-:S13]  /*bb50*/  ISETP.NE.AND P0, PT, R19, 0x3, PT ;  /* 0x000000031300780c */ /* 0x000fda0003f05270 */
[----:B------:R-:W-:Y:S05]  /*bb60*/  @!P0 BRA `(.L_x_304) ;  /* 0x0000000000048947 */ /* 0x000fea0003800000 */
[----:B------:R-:W-:Y:S01]  /*bb70*/  BPT.TRAP 0x1 ;  /* 0x000000040000795c */ /* 0x000fe20000300000 */
.L_x_304:
[----:B------:R-:W0:Y:S01]  /*bb80*/  S2R R5, SR_CgaCtaId ;  /* 0x0000000000057919 */ /* 0x000e220000008800 */
[----:B------:R-:W-:Y:S02]  /*bb90*/  MOV R2, 0x400 ;  /* 0x0000040000027802 */ /* 0x000fe40000000f00 */
[----:B------:R-:W-:Y:S02]  /*bba0*/  SHF.L.U32 R4, R3, 0x1f, RZ ;  /* 0x0000001f03047819 */ /* 0x000fe400000006ff */
[----:B0-----:R-:W-:-:S05]  /*bbb0*/  LEA R5, R5, R2, 0x18 ;  /* 0x0000000205057211 */ /* 0x001fca00078ec0ff */
[----:B------:R-:W-:-:S04]  /*bbc0*/  VIADD R5, R5, 0x20 ;  /* 0x0000002005057836 */ /* 0x000fc80000000000 */
[C---:B------:R-:W-:Y:S02]  /*bbd0*/  IMAD R7, R0.reuse, 0x8, R5 ;  /* 0x0000000800077824 */ /* 0x040fe400078e0205 */
[----:B------:R-:W-:Y:S02]  /*bbe0*/  VIADD R0, R0, 0x1 ;  /* 0x0000000100007836 */ /* 0x000fe40000000000 */
[----:B------:R-:W0:Y:S03]  /*bbf0*/  SYNCS.PHASECHK.TRANS64.TRYWAIT P0, [R7+URZ], R4 ;  /* 0x00000004070075a7 */ /* 0x000e26000800017f */
[----:B------:R-:W-:-:S04]  /*bc00*/  ISETP.NE.AND P1, PT, R0, 0x4, PT ;  /* 0x000000040000780c */ /* 0x000fc80003f25270 */
[----:B------:R-:W-:Y:S02]  /*bc10*/  SEL R2, RZ, 0x1, P1 ;  /* 0x00000001ff027807 */ /* 0x000fe40000800000 */
[----:B------:R-:W-:Y:S02]  /*bc20*/  SEL R0, R0, RZ, P1 ;  /* 0x000000ff00007207 */ /* 0x000fe40000800000 */
[----:B------:R-:W-:-:S03]  /*bc30*/  LOP3.LUT R9, R3, R2, RZ, 0x3c, !PT ;  /* 0x0000000203097212 */ /* 0x000fc600078e3cff */
[----:B------:R-:W-:Y:S01]  /*bc40*/  IMAD R6, R0, 0x8, R5 ;  /* 0x0000000800067824 */ /* 0x000fe200078e0205 */
[----:B------:R-:W-:Y:S01]  /*bc50*/  SHF.L.U32 R3, R9, 0x1f, RZ ;  /* 0x0000001f09037819 */ /* 0x000fe200000006ff */
[----:B0-----:R-:W-:Y:S06]  /*bc60*/  @!P0 BRA `(.L_x_305) ;  /* 0x0000000000e08947 */ /* 0x001fec0003800000 */
.L_x_316:
[----:B------:R-:W1:Y:S01]  /*bc70*/  SYNCS.PHASECHK.TRANS64.TRYWAIT P0, [R6+URZ], R3 ;  /* 0x00000003060075a7 */ /* 0x000e62000800017f */
[----:B------:R-:W-:-:S05]  /*bc80*/  VIADD R0, R0, 0x1 ;  /* 0x0000000100007836 */ /* 0x000fca0000000000 */
[----:B------:R-:W-:-:S04]  /*bc90*/  ISETP.NE.AND P1, PT, R0, 0x4, PT ;  /* 0x000000040000780c */ /* 0x000fc80003f25270 */
[----:B------:R-:W-:Y:S02]  /*bca0*/  SEL R2, RZ, 0x1, P1 ;  /* 0x00000001ff027807 */ /* 0x000fe40000800000 */
[----:B------:R-:W-:Y:S02]  /*bcb0*/  SEL R0, R0, RZ, P1 ;  /* 0x000000ff00007207 */ /* 0x000fe40000800000 */
[----:B------:R-:W-:-:S03]  /*bcc0*/  LOP3.LUT R9, R9, R2, RZ, 0x3c, !PT ;  /* 0x0000000209097212 */ /* 0x000fc600078e3cff */
[----:B0-----:R-:W-:Y:S01]  /*bcd0*/  IMAD R7, R0, 0x8, R5 ;  /* 0x0000000800077824 */ /* 0x001fe200078e0205 */
[----:B------:R-:W-:Y:S01]  /*bce0*/  SHF.L.U32 R4, R9, 0x1f, RZ ;  /* 0x0000001f09047819 */ /* 0x000fe200000006ff */
[----:B-1----:R-:W-:Y:S06]  /*bcf0*/  @!P0 BRA `(.L_x_306) ;  /* 0x0000000000d08947 */ /* 0x002fec0003800000 */
.L_x_317:
[----:B------:R-:W1:Y:S01]  /*bd00*/  SYNCS.PHASECHK.TRANS64.TRYWAIT P0, [R7+URZ], R4 ;  /* 0x00000004070075a7 */ /* 0x000e62000800017f */
[----:B------:R-:W-:-:S05]  /*bd10*/  VIADD R0, R0, 0x1 ;  /* 0x0000000100007836 */ /* 0x000fca0000000000 */
[----:B------:R-:W-:-:S04]  /*bd20*/  ISETP.NE.AND P1, PT, R0, 0x4, PT ;  /* 0x000000040000780c */ /* 0x000fc80003f25270 */
[----:B------:R-:W-:Y:S02]  /*bd30*/  SEL R2, RZ, 0x1, P1 ;  /* 0x00000001ff027807 */ /* 0x000fe40000800000 */
[----:B------:R-:W-:Y:S02]  /*bd40*/  SEL R0, R0, RZ, P1 ;  /* 0x000000ff00007207 */ /* 0x000fe40000800000 */
[----:B------:R-:W-:Y:S01]  /*bd50*/  LOP3.LUT R2, R9, R2, RZ, 0x3c, !PT ;  /* 0x0000000209027212 */ /* 0x000fe200078e3cff */
[----:B-1----:R-:W-:Y:S06]  /*bd60*/  @!P0 BRA `(.L_x_307) ;  /* 0x0000000000c88947 */ /* 0x002fec0003800000 */
.L_x_318:
[----:B------:R-:W-:Y:S01]  /*bd70*/  IMAD R5, R0, 0x8, R5 ;  /* 0x0000000800057824 */ /* 0x000fe200078e0205 */
[----:B------:R-:W-:-:S07]  /*bd80*/  SHF.L.U32 R0, R2, 0x1f, RZ ;  /* 0x0000001f02007819 */ /* 0x000fce00000006ff */
.L_x_308:
[----:B--2---:R2:W3:Y:S02]  /*bd90*/  SYNCS.PHASECHK.TRANS64.TRYWAIT P0, [R5+URZ], R0 ;  /* 0x00000000050075a7 */ /* 0x0044e4000800017f */
[----:B---3--:R-:W-:Y:S05]  /*bda0*/  @!P0 NANOSLEEP.SYNCS 0x989680 ;  /* 0x009896800000895d */ /* 0x008fea0003900000 */
[----:B------:R-:W3:Y:S02]  /*bdb0*/  @!P0 SYNCS.PHASECHK.TRANS64 P0, [R5+URZ], R0 ;  /* 0x00000000050085a7 */ /* 0x000ee4000800007f */
[----:B---3--:R-:W-:Y:S05]  /*bdc0*/  @!P0 BRA `(.L_x_308) ;  /* 0xfffffffc00f08947 */ /* 0x008fea000383ffff */
.L_x_303:
[----:B------:R-:W-:Y:S05]  /*bdd0*/  BSYNC B0 ;  /* 0x0000000000007941 */ /* 0x000fea0003800000 */
.L_x_302:
[----:B------:R-:W-:Y:S05]  /*bde0*/  EXIT ;  /* 0x000000000000794d */ /* 0x000fea0003800000 */
.L_x_17:
[----:B---3--:R3:W4:Y:S02]  /*bdf0*/  SYNCS.PHASECHK.TRANS64.TRYWAIT P1, [R3+URZ], R0 ;  /* 0x00000000030075a7 */ /* 0x008724000802017f */
[----:B----4-:R-:W-:Y:S05]  /*be00*/  @!P1 NANOSLEEP.SYNCS 0x989680 ;  /* 0x009896800000995d */ /* 0x010fea0003900000 */
[----:B------:R-:W4:Y:S02]  /*be10*/  @!P1 SYNCS.PHASECHK.TRANS64 P1, [R3+URZ], R0 ;  /* 0x00000000030095a7 */ /* 0x000f24000802007f */
[----:B----4-:R-:W-:Y:S05]  /*be20*/  @!P1 BRA `(.L_x_17) ;  /* 0xfffffffc00f09947 */ /* 0x010fea000383ffff */
[----:B------:R-:W-:Y:S05]  /*be30*/  BRA `(.L_x_16) ;  /* 0xffffff5000f47947 */ /* 0x000fea000383ffff */
.L_x_22:
[----:B-1----:R-:W-:-:S04]  /*be40*/  IMAD.U32 R4, RZ, RZ, UR8 ;  /* 0x00000008ff047e24 */ /* 0x002fc8000f8e00ff */
[----:B------:R1:W2:Y:S03]  /*be50*/  SYNCS.PHASECHK.TRANS64.TRYWAIT P1, [R4+URZ], R3 ;  /* 0x00000003040075a7 */ /* 0x0002a6000802017f */
[----:B--2---:R-:W-:Y:S05]  /*be60*/  @!P1 NANOSLEEP.SYNCS 0x989680 ;  /* 0x009896800000995d */ /* 0x004fea0003900000 */
[----:B------:R-:W2:Y:S02]  /*be70*/  @!P1 SYNCS.PHASECHK.TRANS64 P1, [R4+URZ], R3 ;  /* 0x00000003040095a7 */ /* 0x000ea4000802007f */
[----:B--2---:R-:W-:Y:S05]  /*be80*/  @!P1 BRA `(.L_x_22) ;  /* 0xfffffffc00ec9947 */ /* 0x004fea000383ffff */
[----:B------:R-:W-:Y:S05]  /*be90*/  BRA `(.L_x_21) ;  /* 0xffffff5800247947 */ /* 0x000fea000383ffff */
.L_x_289:
[----:B------:R-:W-:Y:S01]  /*bea0*/  BSSY B1, `(.L_x_309) ;  /* 0x0000006000017945 */ /* 0x000fe20003800000 */
[----:B------:R-:W-:-:S07]  /*beb0*/  IMAD.MOV.U32 R15, RZ, RZ, -0x1 ;  /* 0xffffffffff0f7424 */ /* 0x000fce00078e00ff */
[----:B------:R-:W-:Y:S05]  /*bec0*/  WARPSYNC.COLLECTIVE R15, `(.L_x_310) ;  /* 0x000000000f0c7348 */ /* 0x000fea0003c00000 */
[----:B------:R-:W-:Y:S02]  /*bed0*/  ELECT P6, UR62, PT ;  /* 0x00000000003e782f */ /* 0x000fe400038c0000 */
[----:B------:R-:W-:Y:S01]  /*bee0*/  MOV R14, UR62 ;  /* 0x0000003e000e7c02 */ /* 0x000fe20008000f00 */
[----:B------:R-:W-:Y:S10]  /*bef0*/  ENDCOLLECTIVE ;  /* 0x000000000000791b */ /* 0x000ff40003800000 */
.L_x_310:
[----:B------:R-:W-:Y:S05]  /*bf00*/  BSYNC B1 ;  /* 0x0000000000017941 */ /* 0x000fea0003800000 */
.L_x_309:
[----:B------:R-:W-:Y:S05]  /*bf10*/  BRA `(.L_x_311) ;  /* 0xfffffff000447947 */ /* 0x000fea000383ffff */
.L_x_292:
[----:B0-----:R0:W1:Y:S02]  /*bf20*/  SYNCS.PHASECHK.TRANS64.TRYWAIT P1, [R12+URZ+0x20], R7 ;  /* 0x000020070c0075a7 */ /* 0x001064000802017f */
[----:B-1----:R-:W-:Y:S05]  /*bf30*/  @!P1 NANOSLEEP.SYNCS 0x989680 ;  /* 0x009896800000995d */ /* 0x002fea0003900000 */
[----:B------:R-:W1:Y:S02]  /*bf40*/  @!P1 SYNCS.PHASECHK.TRANS64 P1, [R12+URZ+0x20], R7 ;  /* 0x000020070c0095a7 */ /* 0x000e64000802007f */
[----:B-1----:R-:W-:Y:S05]  /*bf50*/  @!P1 BRA `(.L_x_292) ;  /* 0xfffffffc00f09947 */ /* 0x002fea000383ffff */
[----:B------:R-:W-:Y:S05]  /*bf60*/  BRA `(.L_x_312) ;  /* 0xfffffff000787947 */ /* 0x000fea000383ffff */
.L_x_301:
[----:B------:R-:W-:Y:S01]  /*bf70*/  BSSY B0, `(.L_x_313) ;  /* 0x0000006000007945 */ /* 0x000fe20003800000 */
[----:B------:R-:W-:-:S07]  /*bf80*/  IMAD.MOV.U32 R15, RZ, RZ, -0x1 ;  /* 0xffffffffff0f7424 */ /* 0x000fce00078e00ff */
[----:B------:R-:W-:Y:S05]  /*bf90*/  WARPSYNC.COLLECTIVE R15, `(.L_x_314) ;  /* 0x000000000f0c7348 */ /* 0x000fea0003c00000 */
[----:B------:R-:W-:Y:S02]  /*bfa0*/  ELECT P6, UR62, PT ;  /* 0x00000000003e782f */ /* 0x000fe400038c0000 */
[----:B------:R-:W-:Y:S01]  /*bfb0*/  MOV R14, UR62 ;  /* 0x0000003e000e7c02 */ /* 0x000fe20008000f00 */
[----:B------:R-:W-:Y:S10]  /*bfc0*/  ENDCOLLECTIVE ;  /* 0x000000000000791b */ /* 0x000ff40003800000 */
.L_x_314:
[----:B------:R-:W-:Y:S05]  /*bfd0*/  BSYNC B0 ;  /* 0x0000000000007941 */ /* 0x000fea0003800000 */
.L_x_313:
[----:B------:R-:W-:Y:S05]  /*bfe0*/  BRA `(.L_x_315) ;  /* 0xfffffff800cc7947 */ /* 0x000fea000383ffff */
.L_x_305:
[----:B0-----:R0:W1:Y:S02]  /*bff0*/  SYNCS.PHASECHK.TRANS64.TRYWAIT P0, [R7+URZ], R4 ;  /* 0x00000004070075a7 */ /* 0x001064000800017f */
[----:B-1----:R-:W-:Y:S05]  /*c000*/  @!P0 NANOSLEEP.SYNCS 0x989680 ;  /* 0x009896800000895d */ /* 0x002fea0003900000 */
[----:B------:R-:W1:Y:S02]  /*c010*/  @!P0 SYNCS.PHASECHK.TRANS64 P0, [R7+URZ], R4 ;  /* 0x00000004070085a7 */ /* 0x000e64000800007f */
[----:B-1----:R-:W-:Y:S05]  /*c020*/  @!P0 BRA `(.L_x_305) ;  /* 0xfffffffc00f08947 */ /* 0x002fea000383ffff */
[----:B------:R-:W-:Y:S05]  /*c030*/  BRA `(.L_x_316) ;  /* 0xfffffffc000c7947 */ /* 0x000fea000383ffff */
.L_x_306:
[----:B0-----:R0:W1:Y:S02]  /*c040*/  SYNCS.PHASECHK.TRANS64.TRYWAIT P0, [R6+URZ], R3 ;  /* 0x00000003060075a7 */ /* 0x001064000800017f */
[----:B-1----:R-:W-:Y:S05]  /*c050*/  @!P0 NANOSLEEP.SYNCS 0x989680 ;  /* 0x009896800000895d */ /* 0x002fea0003900000 */
[----:B------:R-:W1:Y:S02]  /*c060*/  @!P0 SYNCS.PHASECHK.TRANS64 P0, [R6+URZ], R3 ;  /* 0x00000003060085a7 */ /* 0x000e64000800007f */
[----:B-1----:R-:W-:Y:S05]  /*c070*/  @!P0 BRA `(.L_x_306) ;  /* 0xfffffffc00f08947 */ /* 0x002fea000383ffff */
[----:B------:R-:W-:Y:S05]  /*c080*/  BRA `(.L_x_317) ;  /* 0xfffffffc001c7947 */ /* 0x000fea000383ffff */
.L_x_307:
[----:B-1----:R1:W2:Y:S02]  /*c090*/  SYNCS.PHASECHK.TRANS64.TRYWAIT P0, [R7+URZ], R4 ;  /* 0x00000004070075a7 */ /* 0x0022a4000800017f */
[----:B--2---:R-:W-:Y:S05]  /*c0a0*/  @!P0 NANOSLEEP.SYNCS 0x989680 ;  /* 0x009896800000895d */ /* 0x004fea0003900000 */
[----:B------:R-:W2:Y:S02]  /*c0b0*/  @!P0 SYNCS.PHASECHK.TRANS64 P0, [R7+URZ], R4 ;  /* 0x00000004070085a7 */ /* 0x000ea4000800007f */
[----:B--2---:R-:W-:Y:S05]  /*c0c0*/  @!P0 BRA `(.L_x_307) ;  /* 0xfffffffc00f08947 */ /* 0x004fea000383ffff */
[----:B------:R-:W-:Y:S05]  /*c0d0*/  BRA `(.L_x_318) ;  /* 0xfffffffc00247947 */ /* 0x000fea000383ffff */
.L_x_319:
[----:B------:R-:W-:-:S00]  /*c0e0*/  BRA `(.L_x_319) ;  /* 0xfffffffc00fc7947 */ /* 0x000fc0000383ffff */
[----:B------:R-:W-:-:S00]  /*c0f0*/  NOP ;  /* 0x0000000000007918 */ /* 0x000fc00000000000 */
        /* <DEDUP_REMOVED lines=8> */
.L_x_320:


//--------------------- .nv.global.init           --------------------------
	.section	.nv.global.init,"aw",@progbits
.nv.global.init:
	.type		$str$22,@object
	.size		$str$22,($str$23 - $str$22)
$str$22:
        /*0000*/ 	.byte	0x6b, 0x5f, 0x74, 0x69, 0x6c, 0x65, 0x5f, 0x63, 0x6f, 0x75, 0x6e, 0x74, 0x20, 0x3e, 0x3d, 0x20
        /*0010*/ 	.byte	0x31, 0x00
	.type		$str$23,@object
	.size		$str$23,(__unnamed_1 - $str$23)
$str$23:
        /*0012*/ 	.byte	0x2f, 0x74, 0x6d, 0x70, 0x2f, 0x63, 0x75, 0x74, 0x6c, 0x61, 0x73, 0x73, 0x5f, 0x73, 0x77, 0x65
        /*0022*/ 	.byte	0x65, 0x70, 0x5f, 0x73, 0x72, 0x63, 0x2f, 0x69, 0x6e, 0x63, 0x6c, 0x75, 0x64, 0x65, 0x2f, 0x63
        /*0032*/ 	.byte	0x75, 0x74, 0x6c, 0x61, 0x73, 0x73, 0x2f, 0x67, 0x65, 0x6d, 0x6d, 0x2f, 0x63, 0x6f, 0x6c, 0x6c
        /*0042*/ 	.byte	0x65, 0x63, 0x74, 0x69, 0x76, 0x65, 0x2f, 0x73, 0x6d, 0x39, 0x30, 0x5f, 0x6d, 0x6d, 0x61, 0x5f
        /*0052*/ 	.byte	0x74, 0x6d, 0x61, 0x5f, 0x67, 0x6d, 0x6d, 0x61, 0x5f, 0x73, 0x73, 0x5f, 0x77, 0x61, 0x72, 0x70
        /*0062*/ 	.byte	0x73, 0x70, 0x65, 0x63, 0x69, 0x61, 0x6c, 0x69, 0x7a, 0x65, 0x64, 0x2e, 0x68, 0x70, 0x70, 0x00
	.type		__unnamed_1,@object
	.size		__unnamed_1,(.L_0 - __unnamed_1)
__unnamed_1:
        /*0072*/ 	.byte	0x76, 0x6f, 0x69, 0x64, 0x20, 0x63, 0x75, 0x74, 0x6c, 0x61, 0x73, 0x73, 0x3a, 0x3a, 0x67, 0x65
        /* <DEDUP_REMOVED lines=177> */
        /*0b92*/ 	.byte	0x00
.L_0:


//--------------------- .nv.shared._ZN7cutlass13device_kernelINS_4gemm6kernel13GemmUniversalIN4cute5tupleIJiiiiEEENS1_10collective13CollectiveMmaINS1_34MainloopSm90TmaGmmaWarpSpecializedILi4ENS5_IJNS4_1CILi1EEESB_SB_EEENS1_35KernelTmaWarpSpecializedCooperativeEEENS5_IJNSA_ILi256EEENSA_ILi128EEENSA_ILi32EEEEEENS_10tfloat32_tENS5_IJlSB_lEEESJ_SK_NS4_8TiledMMAINS4_8MMA_AtomIJNS4_4SM904GMMA30MMA_64x128x8_F32TF32TF32_SS_TNILNSO_7ScaleInE1ELSQ_1EEEEEENS4_6LayoutINS5_IJNSA_ILi2EEESB_SB_EEENS5_IJSB_NSA_ILi0EEESW_EEEEENS5_IJNS4_10UnderscoreESZ_SZ_EEEEENS4_13SM90_TMA_LOADENS4_14ComposedLayoutINS4_7SwizzleILi3ELi4ELi3EEENS4_18smem_ptr_flag_bitsILi32EEENST_INS5_IJNSA_ILi8EEESH_EEENS5_IJSH_SB_EEEEEEEvNS4_8identityES12_S1C_vS1D_EENS_8epilogue10collective6detail29Sm90TmaWarpSpecializedAdapterINS1G_15DefaultEpilogueISJ_SK_SK_NS1F_6thread17LinearCombinationISJ_Li1EffLNS1K_9ScaleType4KindE0ELNS_15FloatRoundStyleE2ESJ_EENS1_15EpilogueDefaultEEEEEvvEEEEvNT_6ParamsE --------------------------
	.section	.nv.shared._ZN7cutlass13device_kernelINS_4gemm6kernel13GemmUniversalIN4cute5tupleIJiiiiEEENS1_10collective13CollectiveMmaINS1_34MainloopSm90TmaGmmaWarpSpecializedILi4ENS5_IJNS4_1CILi1EEESB_SB_EEENS1_35KernelTmaWarpSpecializedCooperativeEEENS5_IJNSA_ILi256EEENSA_ILi128EEENSA_ILi32EEEEEENS_10tfloat32_tENS5_IJlSB_lEEESJ_SK_NS4_8TiledMMAINS4_8MMA_AtomIJNS4_4SM904GMMA30MMA_64x128x8_F32TF32TF32_SS_TNILNSO_7ScaleInE1ELSQ_1EEEEEENS4_6LayoutINS5_IJNSA_ILi2EEESB_SB_EEENS5_IJSB_NSA_ILi0EEESW_EEEEENS5_IJNS4_10UnderscoreESZ_SZ_EEEEENS4_13SM90_TMA_LOADENS4_14ComposedLayoutINS4_7SwizzleILi3ELi4ELi3EEENS4_18smem_ptr_flag_bitsILi32EEENST_INS5_IJNSA_ILi8EEESH_EEENS5_IJSH_SB_EEEEEEEvNS4_8identityES12_S1C_vS1D_EENS_8epilogue10collective6detail29Sm90TmaWarpSpecializedAdapterINS1G_15DefaultEpilogueISJ_SK_SK_NS1F_6thread17LinearCombinationISJ_Li1EffLNS1K_9ScaleType4KindE0ELNS_15FloatRoundStyleE2ESJ_EENS1_15EpilogueDefaultEEEEEvvEEEEvNT_6ParamsE,"aw",@nobits
	.sectionflags	@""
	.align	16
	.zero		1024


//--------------------- .nv.shared.reserved.0     --------------------------
	.section	.nv.shared.reserved.0,"aw",@nobits
	.weak		__nv_reservedSMEM_offset_0_alias
	.size		__nv_reservedSMEM_offset_0_alias, 0, 0
	.other		__nv_reservedSMEM_offset_0_alias,@"STO_CUDA_RESERVED_SHARED STV_DEFAULT"
__nv_reservedSMEM_offset_0_alias:
	.zero		0


//--------------------- .nv.global                --------------------------
	.section	.nv.global,"aw",@nobits
.nv.global:
	.type		_ZN40_INTERNAL_d2d0e64e_4_k_cu_3b5dca43_288814cute1_E,@object
	.size		_ZN40_INTERNAL_d2d0e64e_4_k_cu_3b5dca43_288814cute1_E,(_ZN40_INTERNAL_d2d0e64e_4_k_cu_3b5dca43_288814cuda3std3__45__cpo6cbeginE - _ZN40_INTERNAL_d2d0e64e_4_k_cu_3b5dca43_288814cute1_E)
_ZN40_INTERNAL_d2d0e64e_4_k_cu_3b5dca43_288814cute1_E:
	.zero		1
	.type		_ZN40_INTERNAL_d2d0e64e_4_k_cu_3b5dca43_288814cuda3std3__45__cpo6cbeginE,@object
	.size		_ZN40_INTERNAL_d2d0e64e_4_k_cu_3b5dca43_288814cuda3std3__45__cpo6cbeginE,(_ZN40_INTERNAL_d2d0e64e_4_k_cu_3b5dca43_288814cuda3std3__48in_placeE - _ZN40_INTERNAL_d2d0e64e_4_k_cu_3b5dca43_288814cuda3std3__45__cpo6cbeginE)
_ZN40_INTERNAL_d2d0e64e_4_k_cu_3b5dca43_288814cuda3std3__45__cpo6cbeginE:
	.zero		1
	.type		_ZN40_INTERNAL_d2d0e64e_4_k_cu_3b5dca43_288814cuda3std3__48in_placeE,@object
	.size		_ZN40_INTERNAL_d2d0e64e_4_k_cu_3b5dca43_288814cuda3std3__48in_placeE,(_ZN40_INTERNAL_d2d0e64e_4_k_cu_3b5dca43_288814cuda3std6ranges3__45__cpo9iter_moveE - _ZN40_INTERNAL_d2d0e64e_4_k_cu_3b5dca43_288814cuda3std3__48in_placeE)
_ZN40_INTERNAL_d2d0e64e_4_k_cu_3b5dca43_288814cuda3std3__48in_placeE:
	.zero		1
	.type		_ZN40_INTERNAL_d2d0e64e_4_k_cu_3b5dca43_288814cuda3std6ranges3__45__cpo9iter_moveE,@object
	.size		_ZN40_INTERNAL_d2d0e64e_4_k_cu_3b5dca43_288814cuda3std6ranges3__45__cpo9iter_moveE,(_ZN40_INTERNAL_d2d0e64e_4_k_cu_3b5dca43_288814cuda3std3__45__cpo5beginE - _ZN40_INTERNAL_d2d0e64e_4_k_cu_3b5dca43_288814cuda3std6ranges3__45__cpo9iter_moveE)
_ZN40_INTERNAL_d2d0e64e_4_k_cu_3b5dca43_288814cuda3std6ranges3__45__cpo9iter_moveE:
	.zero		1
	.type		_ZN40_INTERNAL_d2d0e64e_4_k_cu_3b5dca43_288814cuda3std3__45__cpo5beginE,@object
	.size		_ZN40_INTERNAL_d2d0e64e_4_k_cu_3b5dca43_288814cuda3std3__45__cpo5beginE,(_ZN40_INTERNAL_d2d0e64e_4_k_cu_3b5dca43_288814cuda3std3__442_GLOBAL__N__d2d0e64e_4_k_cu_3b5dca43_288816ignoreE - _ZN40_INTERNAL_d2d0e64e_4_k_cu_3b5dca43_288814cuda3std3__45__cpo5beginE)
_ZN40_INTERNAL_d2d0e64e_4_k_cu_3b5dca43_288814cuda3std3__45__cpo5beginE:
	.zero		1
	.type		_ZN40_INTERNAL_d2d0e64e_4_k_cu_3b5dca43_288814cuda3std3__442_GLOBAL__N__d2d0e64e_4_k_cu_3b5dca43_288816ignoreE,@object
	.size		_ZN40_INTERNAL_d2d0e64e_4_k_cu_3b5dca43_288814cuda3std3__442_GLOBAL__N__d2d0e64e_4_k_cu_3b5dca43_288816ignoreE,(_ZN40_INTERNAL_d2d0e64e_4_k_cu_3b5dca43_288814cute7productE - _ZN40_INTERNAL_d2d0e64e_4_k_cu_3b5dca43_288814cuda3std3__442_GLOBAL__N__d2d0e64e_4_k_cu_3b5dca43_288816ignoreE)
_ZN40_INTERNAL_d2d0e64e_4_k_cu_3b5dca43_288814cuda3std3__442_GLOBAL__N__d2d0e64e_4_k_cu_3b5dca43_288816ignoreE:
	.zero		1
	.type		_ZN40_INTERNAL_d2d0e64e_4_k_cu_3b5dca43_288814cute7productE,@object
	.size		_ZN40_INTERNAL_d2d0e64e_4_k_cu_3b5dca43_288814cute7productE,(_ZN40_INTERNAL_d2d0e64e_4_k_cu_3b5dca43_288814cuda3std3__45__cpo3endE - _ZN40_INTERNAL_d2d0e64e_4_k_cu_3b5dca43_288814cute7productE)
_ZN40_INTERNAL_d2d0e64e_4_k_cu_3b5dca43_288814cute7productE:
	.zero		1
	.type		_ZN40_INTERNAL_d2d0e64e_4_k_cu_3b5dca43_288814cuda3std3__45__cpo3endE,@object
	.size		_ZN40_INTERNAL_d2d0e64e_4_k_cu_3b5dca43_288814cuda3std3__45__cpo3endE,(_ZN40_INTERNAL_d2d0e64e_4_k_cu_3b5dca43_288814cuda3std3__419piecewise_constructE - _ZN40_INTERNAL_d2d0e64e_4_k_cu_3b5dca43_288814cuda3std3__45__cpo3endE)
_ZN40_INTERNAL_d2d0e64e_4_k_cu_3b5dca43_288814cuda3std3__45__cpo3endE:
	.zero		1
	.type		_ZN40_INTERNAL_d2d0e64e_4_k_cu_3b5dca43_288814cuda3std3__419piecewise_constructE,@object
	.size		_ZN40_INTERNAL_d2d0e64e_4_k_cu_3b5dca43_288814cuda3std3__419piecewise_constructE,(_ZN40_INTERNAL_d2d0e64e_4_k_cu_3b5dca43_288814cuda3std3__45__cpo4cendE - _ZN40_INTERNAL_d2d0e64e_4_k_cu_3b5dca43_288814cuda3std3__419piecewise_constructE)
_ZN40_INTERNAL_d2d0e64e_4_k_cu_3b5dca43_288814cuda3std3__419piecewise_constructE:
	.zero		1
	.type		_ZN40_INTERNAL_d2d0e64e_4_k_cu_3b5dca43_288814cuda3std3__45__cpo4cendE,@object
	.size		_ZN40_INTERNAL_d2d0e64e_4_k_cu_3b5dca43_288814cuda3std3__45__cpo4cendE,(_ZN40_INTERNAL_d2d0e64e_4_k_cu_3b5dca43_288814cuda3std6ranges3__45__cpo4swapE - _ZN40_INTERNAL_d2d0e64e_4_k_cu_3b5dca43_288814cuda3std3__45__cpo4cendE)
_ZN40_INTERNAL_d2d0e64e_4_k_cu_3b5dca43_288814cuda3std3__45__cpo4cendE:
	.zero		1
	.type		_ZN40_INTERNAL_d2d0e64e_4_k_cu_3b5dca43_288814cuda3std6ranges3__45__cpo4swapE,@object
	.size		_ZN40_INTERNAL_d2d0e64e_4_k_cu_3b5dca43_288814cuda3std6ranges3__45__cpo4swapE,(.L_8 - _ZN40_INTERNAL_d2d0e64e_4_k_cu_3b5dca43_288814cuda3std6ranges3__45__cpo4swapE)
_ZN40_INTERNAL_d2d0e64e_4_k_cu_3b5dca43_288814cuda3std6ranges3__45__cpo4swapE:
	.zero		1
.L_8:


//--------------------- .nv.constant0._ZN7cutlass13device_kernelINS_4gemm6kernel13GemmUniversalIN4cute5tupleIJiiiiEEENS1_10collective13CollectiveMmaINS1_34MainloopSm90TmaGmmaWarpSpecializedILi4ENS5_IJNS4_1CILi1EEESB_SB_EEENS1_35KernelTmaWarpSpecializedCooperativeEEENS5_IJNSA_ILi256EEENSA_ILi128EEENSA_ILi32EEEEEENS_10tfloat32_tENS5_IJlSB_lEEESJ_SK_NS4_8TiledMMAINS4_8MMA_AtomIJNS4_4SM904GMMA30MMA_64x128x8_F32TF32TF32_SS_TNILNSO_7ScaleInE1ELSQ_1EEEEEENS4_6LayoutINS5_IJNSA_ILi2EEESB_SB_EEENS5_IJSB_NSA_ILi0EEESW_EEEEENS5_IJNS4_10UnderscoreESZ_SZ_EEEEENS4_13SM90_TMA_LOADENS4_14ComposedLayoutINS4_7SwizzleILi3ELi4ELi3EEENS4_18smem_ptr_flag_bitsILi32EEENST_INS5_IJNSA_ILi8EEESH_EEENS5_IJSH_SB_EEEEEEEvNS4_8identityES12_S1C_vS1D_EENS_8epilogue10collective6detail29Sm90TmaWarpSpecializedAdapterINS1G_15DefaultEpilogueISJ_SK_SK_NS1F_6thread17LinearCombinationISJ_Li1EffLNS1K_9ScaleType4KindE0ELNS_15FloatRoundStyleE2ESJ_EENS1_15EpilogueDefaultEEEEEvvEEEEvNT_6ParamsE --------------------------
	.section	.nv.constant0._ZN7cutlass13device_kernelINS_4gemm6kernel13GemmUniversalIN4cute5tupleIJiiiiEEENS1_10collective13CollectiveMmaINS1_34MainloopSm90TmaGmmaWarpSpecializedILi4ENS5_IJNS4_1CILi1EEESB_SB_EEENS1_35KernelTmaWarpSpecializedCooperativeEEENS5_IJNSA_ILi256EEENSA_ILi128EEENSA_ILi32EEEEEENS_10tfloat32_tENS5_IJlSB_lEEESJ_SK_NS4_8TiledMMAINS4_8MMA_AtomIJNS4_4SM904GMMA30MMA_64x128x8_F32TF32TF32_SS_TNILNSO_7ScaleInE1ELSQ_1EEEEEENS4_6LayoutINS5_IJNSA_ILi2EEESB_SB_EEENS5_IJSB_NSA_ILi0EEESW_EEEEENS5_IJNS4_10UnderscoreESZ_SZ_EEEEENS4_13SM90_TMA_LOADENS4_14ComposedLayoutINS4_7SwizzleILi3ELi4ELi3EEENS4_18smem_ptr_flag_bitsILi32EEENST_INS5_IJNSA_ILi8EEESH_EEENS5_IJSH_SB_EEEEEEEvNS4_8identityES12_S1C_vS1D_EENS_8epilogue10collective6detail29Sm90TmaWarpSpecializedAdapterINS1G_15DefaultEpilogueISJ_SK_SK_NS1F_6thread17LinearCombinationISJ_Li1EffLNS1K_9ScaleType4KindE0ELNS_15FloatRoundStyleE2ESJ_EENS1_15EpilogueDefaultEEEEEvvEEEEvNT_6ParamsE,"a",@progbits
	.sectionflags	@""
	.align	4
.nv.constant0._ZN7cutlass13device_kernelINS_4gemm6kernel13GemmUniversalIN4cute5tupleIJiiiiEEENS1_10collective13CollectiveMmaINS1_34MainloopSm90TmaGmmaWarpSpecializedILi4ENS5_IJNS4_1CILi1EEESB_SB_EEENS1_35KernelTmaWarpSpecializedCooperativeEEENS5_IJNSA_ILi256EEENSA_ILi128EEENSA_ILi32EEEEEENS_10tfloat32_tENS5_IJlSB_lEEESJ_SK_NS4_8TiledMMAINS4_8MMA_AtomIJNS4_4SM904GMMA30MMA_64x128x8_F32TF32TF32_SS_TNILNSO_7ScaleInE1ELSQ_1EEEEEENS4_6LayoutINS5_IJNSA_ILi2EEESB_SB_EEENS5_IJSB_NSA_ILi0EEESW_EEEEENS5_IJNS4_10UnderscoreESZ_SZ_EEEEENS4_13SM90_TMA_LOADENS4_14ComposedLayoutINS4_7SwizzleILi3ELi4ELi3EEENS4_18smem_ptr_flag_bitsILi32EEENST_INS5_IJNSA_ILi8EEESH_EEENS5_IJSH_SB_EEEEEEEvNS4_8identityES12_S1C_vS1D_EENS_8epilogue10collective6detail29Sm90TmaWarpSpecializedAdapterINS1G_15DefaultEpilogueISJ_SK_SK_NS1F_6thread17LinearCombinationISJ_Li1EffLNS1K_9ScaleType4KindE0ELNS_15FloatRoundStyleE2ESJ_EENS1_15EpilogueDefaultEEEEEvvEEEEvNT_6ParamsE:
	.zero		1664


//--------------------- SYMBOLS --------------------------

	.type		.nv.reservedSmem.offset0,@object
	.size		.nv.reservedSmem.offset0,0x4
	.type		__assertfail,@function
